def matmul_kernel(
    a_ptr,
    b_ptr,
    c_ptr,
    M,
    N,
    K,
    stride_am,
    stride_ak,
    stride_bk,
    stride_bn,
    stride_cm,
    stride_cn,
    BLOCK_M: tl.constexpr,
    BLOCK_N: tl.constexpr,
    BLOCK_K: tl.constexpr,
    GROUP_M: tl.constexpr,
):
    pid = tl.program_id(axis=0)
    num_pid_m = tl.cdiv(M, BLOCK_M)
    num_pid_n = tl.cdiv(N, BLOCK_N)
    num_pid_in_group = GROUP_M * num_pid_n
    group_id = pid // num_pid_in_group
    first_pid_m = group_id * GROUP_M
    group_size_m = min(num_pid_m - first_pid_m, GROUP_M)
    pid_m = first_pid_m + ((pid % num_pid_in_group) % group_size_m)
    pid_n = (pid % num_pid_in_group) // group_size_m

    offs_am = (pid_m * BLOCK_M + tl.arange(0, BLOCK_M)) % M
    offs_bn = (pid_n * BLOCK_N + tl.arange(0, BLOCK_N)) % N
    offs_k = tl.arange(0, BLOCK_K)
    a_ptrs = a_ptr + offs_am[:, None] * stride_am + offs_k[None, :] * stride_ak
    b_ptrs = b_ptr + offs_k[:, None] * stride_bk + offs_bn[None, :] * stride_bn

    acc = tl.zeros((BLOCK_M, BLOCK_N), dtype=tl.float32)
    for kk in range(0, tl.cdiv(K, BLOCK_K)):
        a = tl.load(a_ptrs, mask=offs_k[None, :] < K - kk * BLOCK_K, other=0.0)
        b = tl.load(b_ptrs, mask=offs_k[:, None] < K - kk * BLOCK_K, other=0.0)
        acc = tl.dot(a, b, acc)
        a_ptrs += BLOCK_K * stride_ak
        b_ptrs += BLOCK_K * stride_bk

    c = acc.to(c_ptr.dtype.element_ty)
    offs_cm = pid_m * BLOCK_M + tl.arange(0, BLOCK_M)
    offs_cn = pid_n * BLOCK_N + tl.arange(0, BLOCK_N)
    c_ptrs = c_ptr + offs_cm[:, None] * stride_cm + offs_cn[None, :] * stride_cn
    mask = (offs_cm[:, None] < M) & (offs_cn[None, :] < N)
    tl.store(c_ptrs, c, mask=mask)

# config = {"BLOCK_K": 32, "BLOCK_M": 16, "BLOCK_N": 512, "GROUP_M": 8, "arch": "sm_80", "dtype": "fp16", "num_ctas": 1, "num_stages": 3, "num_warps": 4}
# arch = sm_80


// ===== COMPILED SASS (sm_80) =====

	.target	sm_80

	.elftype	@"ET_EXEC"


//--------------------- .note.nv.tkinfo           --------------------------
	.section	.note.nv.tkinfo,"",@"SHT_NOTE"
	.sectionflags	@"SHF_NOTE_NV_TKINFO"
	.tkinfo
        /*0018*/ 	.word	0x00000002
        /*0030*/ 	.string	""
        /*0030*/ 	.string	"ptxas"
        /*0030*/ 	.string	"Cuda compilation tools, release 13.0, V13.0.88"
        /*0030*/ 	.string	"Build cuda_13.0.r13.0/compiler.36424714_0"
        /*0030*/ 	.string	"-v  -suppress-debug-info  -lineinfo  -arch sm_80 "



//--------------------- .note.nv.cuinfo           --------------------------
	.section	.note.nv.cuinfo,"",@"SHT_NOTE"
	.sectionflags	@"SHF_NOTE_NV_CUINFO"
        /*0018*/ 	.short	0x0002
        /*001a*/ 	.short	0x0050
        /*001c*/ 	.short	0x0082
	.zero		2


//--------------------- .nv.info                  --------------------------
	.section	.nv.info,"",@"SHT_CUDA_INFO"
	.align	4


	//----- nvinfo : EIATTR_REGCOUNT
	.align		4
        /*0000*/ 	.byte	0x04, 0x2f
        /*0002*/ 	.short	(.L_1 - .L_0)
	.align		4
.L_0:
        /*0004*/ 	.word	index@(matmul_kernel)
        /*0008*/ 	.word	0x000000ff


	//----- nvinfo : EIATTR_FRAME_SIZE
	.align		4
.L_1:
        /*000c*/ 	.byte	0x04, 0x11
        /*000e*/ 	.short	(.L_3 - .L_2)
	.align		4
.L_2:
        /*0010*/ 	.word	index@(matmul_kernel)
        /*0014*/ 	.word	0x000002d8


	//----- nvinfo : EIATTR_MIN_STACK_SIZE
	.align		4
.L_3:
        /*0018*/ 	.byte	0x04, 0x12
        /*001a*/ 	.short	(.L_5 - .L_4)
	.align		4
.L_4:
        /*001c*/ 	.word	index@(matmul_kernel)
        /*0020*/ 	.word	0x000002d8
.L_5:


//--------------------- .nv.info.matmul_kernel    --------------------------
	.section	.nv.info.matmul_kernel,"",@"SHT_CUDA_INFO"
	.sectionflags	@""
	.align	4


	//----- nvinfo : EIATTR_CUDA_API_VERSION
	.align		4
        /*0000*/ 	.byte	0x04, 0x37
        /*0002*/ 	.short	(.L_7 - .L_6)
.L_6:
        /*0004*/ 	.word	0x00000082


	//----- nvinfo : EIATTR_SW2861232_WAR
	.align		4
.L_7:
        /*0008*/ 	.byte	0x01, 0x35
	.zero		2


	//----- nvinfo : EIATTR_PARAM_CBANK
	.align		4
        /*000c*/ 	.byte	0x04, 0x0a
        /*000e*/ 	.short	(.L_9 - .L_8)
	.align		4
.L_8:
        /*0010*/ 	.word	index@(.nv.constant0.matmul_kernel)
        /*0014*/ 	.short	0x0160
        /*0016*/ 	.short	0x0050


	//----- nvinfo : EIATTR_CBANK_PARAM_SIZE
	.align		4
.L_9:
        /*0018*/ 	.byte	0x03, 0x19
        /*001a*/ 	.short	0x0050


	//----- nvinfo : EIATTR_KPARAM_INFO
	.align		4
        /*001c*/ 	.byte	0x04, 0x17
        /*001e*/ 	.short	(.L_11 - .L_10)
.L_10:
        /*0020*/ 	.word	0x00000000
        /*0024*/ 	.short	0x000d
        /*0026*/ 	.short	0x0048
        /*0028*/ 	.byte	0x00, 0xf4, 0x21, 0x00


	//----- nvinfo : EIATTR_KPARAM_INFO
	.align		4
.L_11:
        /*002c*/ 	.byte	0x04, 0x17
        /*002e*/ 	.short	(.L_13 - .L_12)
.L_12:
        /*0030*/ 	.word	0x00000000
        /*0034*/ 	.short	0x000c
        /*0036*/ 	.short	0x0040
        /*0038*/ 	.byte	0x00, 0xf4, 0x21, 0x00


	//----- nvinfo : EIATTR_KPARAM_INFO
	.align		4
.L_13:
        /*003c*/ 	.byte	0x04, 0x17
        /*003e*/ 	.short	(.L_15 - .L_14)
.L_14:
        /*0040*/ 	.word	0x00000000
        /*0044*/ 	.short	0x000b
        /*0046*/ 	.short	0x0038
        /*0048*/ 	.byte	0x00, 0xf0, 0x11, 0x00


	//----- nvinfo : EIATTR_KPARAM_INFO
	.align		4
.L_15:
        /*004c*/ 	.byte	0x04, 0x17
        /*004e*/ 	.short	(.L_17 - .L_16)
.L_16:
        /*0050*/ 	.word	0x00000000
        /*0054*/ 	.short	0x000a
        /*0056*/ 	.short	0x0034
        /*0058*/ 	.byte	0x00, 0xf0, 0x11, 0x00


	//----- nvinfo : EIATTR_KPARAM_INFO
	.align		4
.L_17:
        /*005c*/ 	.byte	0x04, 0x17
        /*005e*/ 	.short	(.L_19 - .L_18)
.L_18:
        /*0060*/ 	.word	0x00000000
        /*0064*/ 	.short	0x0009
        /*0066*/ 	.short	0x0030
        /*0068*/ 	.byte	0x00, 0xf0, 0x11, 0x00


	//----- nvinfo : EIATTR_KPARAM_INFO
	.align		4
.L_19:
        /*006c*/ 	.byte	0x04, 0x17
        /*006e*/ 	.short	(.L_21 - .L_20)
.L_20:
        /*0070*/ 	.word	0x00000000
        /*0074*/ 	.short	0x0008
        /*0076*/ 	.short	0x002c
        /*0078*/ 	.byte	0x00, 0xf0, 0x11, 0x00


	//----- nvinfo : EIATTR_KPARAM_INFO
	.align		4
.L_21:
        /*007c*/ 	.byte	0x04, 0x17
        /*007e*/ 	.short	(.L_23 - .L_22)
.L_22:
        /*0080*/ 	.word	0x00000000
        /*0084*/ 	.short	0x0007
        /*0086*/ 	.short	0x0028
        /*0088*/ 	.byte	0x00, 0xf0, 0x11, 0x00


	//----- nvinfo : EIATTR_KPARAM_INFO
	.align		4
.L_23:
        /*008c*/ 	.byte	0x04, 0x17
        /*008e*/ 	.short	(.L_25 - .L_24)
.L_24:
        /*0090*/ 	.word	0x00000000
        /*0094*/ 	.short	0x0006
        /*0096*/ 	.short	0x0024
        /*0098*/ 	.byte	0x00, 0xf0, 0x11, 0x00


	//----- nvinfo : EIATTR_KPARAM_INFO
	.align		4
.L_25:
        /*009c*/ 	.byte	0x04, 0x17
        /*009e*/ 	.short	(.L_27 - .L_26)
.L_26:
        /*00a0*/ 	.word	0x00000000
        /*00a4*/ 	.short	0x0005
        /*00a6*/ 	.short	0x0020
        /*00a8*/ 	.byte	0x00, 0xf0, 0x11, 0x00


	//----- nvinfo : EIATTR_KPARAM_INFO
	.align		4
.L_27:
        /*00ac*/ 	.byte	0x04, 0x17
        /*00ae*/ 	.short	(.L_29 - .L_28)
.L_28:
        /*00b0*/ 	.word	0x00000000
        /*00b4*/ 	.short	0x0004
        /*00b6*/ 	.short	0x001c
        /*00b8*/ 	.byte	0x00, 0xf0, 0x11, 0x00


	//----- nvinfo : EIATTR_KPARAM_INFO
	.align		4
.L_29:
        /*00bc*/ 	.byte	0x04, 0x17
        /*00be*/ 	.short	(.L_31 - .L_30)
.L_30:
        /*00c0*/ 	.word	0x00000000
        /*00c4*/ 	.short	0x0003
        /*00c6*/ 	.short	0x0018
        /*00c8*/ 	.byte	0x00, 0xf0, 0x11, 0x00


	//----- nvinfo : EIATTR_KPARAM_INFO
	.align		4
.L_31:
        /*00cc*/ 	.byte	0x04, 0x17
        /*00ce*/ 	.short	(.L_33 - .L_32)
.L_32:
        /*00d0*/ 	.word	0x00000000
        /*00d4*/ 	.short	0x0002
        /*00d6*/ 	.short	0x0010
        /*00d8*/ 	.byte	0x00, 0xf4, 0x21, 0x00


	//----- nvinfo : EIATTR_KPARAM_INFO
	.align		4
.L_33:
        /*00dc*/ 	.byte	0x04, 0x17
        /*00de*/ 	.short	(.L_35 - .L_34)
.L_34:
        /*00e0*/ 	.word	0x00000000
        /*00e4*/ 	.short	0x0001
        /*00e6*/ 	.short	0x0008
        /*00e8*/ 	.byte	0x00, 0xf4, 0x21, 0x00


	//----- nvinfo : EIATTR_KPARAM_INFO
	.align		4
.L_35:
        /*00ec*/ 	.byte	0x04, 0x17
        /*00ee*/ 	.short	(.L_37 - .L_36)
.L_36:
        /*00f0*/ 	.word	0x00000000
        /*00f4*/ 	.short	0x0000
        /*00f6*/ 	.short	0x0000
        /*00f8*/ 	.byte	0x00, 0xf4, 0x21, 0x00


	//----- nvinfo : EIATTR_MAXREG_COUNT
	.align		4
.L_37:
        /*00fc*/ 	.byte	0x03, 0x1b
        /*00fe*/ 	.short	0x00ff


	//----- nvinfo : EIATTR_NUM_BARRIERS
	.align		4
        /*0100*/ 	.byte	0x02, 0x4c
        /*0102*/ 	.byte	0x01
	.zero		1


	//----- nvinfo : EIATTR_ANNOTATIONS
	.align		4
        /*0104*/ 	.byte	0x04, 0x55
        /*0106*/ 	.short	(.L_39 - .L_38)


	//   ....[0]....
.L_38:
        /*0108*/ 	.word	0x00000001
        /*010c*/ 	.byte	0x60, 0x05, 0x00, 0x00, 0x01, 0x00, 0x00, 0x00, 0x10, 0x06, 0x00, 0x00, 0x01, 0x00, 0x00, 0x00
        /* <DEDUP_REMOVED lines=229> */
        /*0f6c*/ 	.byte	0xe0, 0xfb, 0x00, 0x00, 0x01, 0x00, 0x00, 0x00, 0xf0, 0xfb, 0x00, 0x00


	//----- nvinfo : EIATTR_MERCURY_ISA_VERSION
	.align		4
.L_39:
        /*0f78*/ 	.byte	0x03, 0x5f
        /*0f7a*/ 	.short	0x0000


	//----- nvinfo : EIATTR_EXIT_INSTR_OFFSETS
	.align		4
        /*0f7c*/ 	.byte	0x04, 0x1c
        /*0f7e*/ 	.short	(.L_41 - .L_40)


	//   ....[0]....
.L_40:
        /*0f80*/ 	.word	0x00011860


	//   ....[1]....
        /*0f84*/ 	.word	0x00011890


	//----- nvinfo : EIATTR_REQNTID
	.align		4
.L_41:
        /*0f88*/ 	.byte	0x04, 0x10
        /*0f8a*/ 	.short	(.L_43 - .L_42)
.L_42:
        /*0f8c*/ 	.word	0x00000080
        /*0f90*/ 	.word	0x00000001
        /*0f94*/ 	.word	0x00000001
.L_43:


//--------------------- .nv.callgraph             --------------------------
	.section	.nv.callgraph,"",@"SHT_CUDA_CALLGRAPH"
	.align	4
	.sectionentsize	8
	.align		4
        /*0000*/ 	.word	0x00000000
	.align		4
        /*0004*/ 	.word	0xffffffff
	.align		4
        /*0008*/ 	.word	0x00000000
	.align		4
        /*000c*/ 	.word	0xfffffffe
	.align		4
        /*0010*/ 	.word	0x00000000
	.align		4
        /*0014*/ 	.word	0xfffffffd
	.align		4
        /*0018*/ 	.word	0x00000000
	.align		4
        /*001c*/ 	.word	0xfffffffc


//--------------------- .nv.rel.action            --------------------------
	.section	.nv.rel.action,"",@"SHT_CUDA_RELOCINFO"
	.align	8
	.sectionentsize	8
        /*0000*/ 	.byte	0x73, 0x00, 0x00, 0x00, 0x00, 0x00, 0x00, 0x00, 0x00, 0x00, 0x00, 0x11, 0x25, 0x00, 0x05, 0x36


//--------------------- .nv.constant0.matmul_kernel --------------------------
	.section	.nv.constant0.matmul_kernel,"a",@progbits
	.sectionflags	@""
	.align	4
.nv.constant0.matmul_kernel:
	.zero		432


//--------------------- .text.matmul_kernel       --------------------------
	.section	.text.matmul_kernel,"ax",@progbits
	.sectioninfo	@"SHI_REGISTERS=255"
	.align	128
        .global         matmul_kernel
        .type           matmul_kernel,@function
        .size           matmul_kernel,(.L_x_5 - matmul_kernel)
        .other          matmul_kernel,@"STO_CUDA_ENTRY STV_DEFAULT"
matmul_kernel:
.text.matmul_kernel:
[----:B------:R-:W-:-:S03]  /*0000*/  IMAD.MOV.U32 R1, RZ, RZ, c[0x0][0x28] ;  /* 0x00000a00ff017624 */ /* 0x000fc600078e00ff */
[----:B------:R-:W-:Y:S01]  /*0010*/  IMAD.MOV.U32 R0, RZ, RZ, c[0x0][0x17c] ;  /* 0x00005f00ff007624 */ /* 0x000fe200078e00ff */
[----:B------:R-:W0:Y:S01]  /*0020*/  S2R R5, SR_CTAID.X ;  /* 0x0000000000057919 */ /* 0x000e220000002500 */
[----:B------:R-:W-:Y:S01]  /*0030*/  IADD3 R1, R1, -0x2d8, RZ ;  /* 0xfffffd2801017810 */ /* 0x000fe20007ffe0ff */
[----:B------:R-:W-:Y:S01]  /*0040*/  IMAD.MOV.U32 R46, RZ, RZ, c[0x0][0x180] ;  /* 0x00006000ff2e7624 */ /* 0x000fe200078e00ff */
[----:B------:R-:W-:Y:S01]  /*0050*/  ULDC UR4, c[0x0][0x180] ;  /* 0x0000600000047ab9 */ /* 0x000fe20000000800 */
[----:B------:R-:W-:Y:S01]  /*0060*/  IADD3 R0, R0, 0x1ff, RZ ;  /* 0x000001ff00007810 */ /* 0x000fe20007ffe0ff */
[----:B------:R-:W1:Y:S01]  /*0070*/  S2R R36, SR_TID.X ;  /* 0x0000000000247919 */ /* 0x000e620000002100 */
[----:B------:R-:W-:Y:S01]  /*0080*/  ULDC.64 UR6, c[0x0][0x118] ;  /* 0x0000460000067ab9 */ /* 0x000fe20000000a00 */
[----:B------:R-:W-:Y:S02]  /*0090*/  IADD3 R46, R46, 0x1f, RZ ;  /* 0x0000001f2e2e7810 */ /* 0x000fe40007ffe0ff */
[----:B------:R-:W-:-:S04]  /*00a0*/  SHF.R.S32.HI R3, RZ, 0x1f, R0 ;  /* 0x0000001fff037819 */ /* 0x000fc80000011400 */
[----:B------:R-:W-:-:S04]  /*00b0*/  LEA.HI R3, R3, R0, RZ, 0x9 ;  /* 0x0000000003037211 */ /* 0x000fc800078f48ff */
[----:B------:R-:W-:-:S05]  /*00c0*/  SHF.R.S32.HI R3, RZ, 0x9, R3 ;  /* 0x00000009ff037819 */ /* 0x000fca0000011403 */
[----:B------:R-:W-:Y:S01]  /*00d0*/  IMAD.SHL.U32 R4, R3, 0x8, RZ ;  /* 0x0000000803047824 */ /* 0x000fe200078e00ff */
[----:B0-----:R-:W-:-:S04]  /*00e0*/  IABS R8, R5 ;  /* 0x0000000500087213 */ /* 0x001fc80000000000 */
[-C--:B------:R-:W-:Y:S02]  /*00f0*/  IABS R7, R4.reuse ;  /* 0x0000000400077213 */ /* 0x080fe40000000000 */
[----:B------:R-:W-:Y:S02]  /*0100*/  IABS R10, R4 ;  /* 0x00000004000a7213 */ /* 0x000fe40000000000 */
[----:B------:R-:W0:Y:S01]  /*0110*/  I2F.RP R0, R7 ;  /* 0x0000000700007306 */ /* 0x000e220000209400 */
[----:B-1----:R-:W-:-:S07]  /*0120*/  LOP3.LUT R42, R36, 0x1f, RZ, 0xc0, !PT ;  /* 0x0000001f242a7812 */ /* 0x002fce00078ec0ff */
[----:B0-----:R-:W0:Y:S02]  /*0130*/  MUFU.RCP R0, R0 ;  /* 0x0000000000007308 */ /* 0x001e240000001000 */
[----:B0-----:R-:W-:Y:S01]  /*0140*/  IADD3 R2, R0, 0xffffffe, RZ ;  /* 0x0ffffffe00027810 */ /* 0x001fe20007ffe0ff */
[----:B------:R-:W-:-:S05]  /*0150*/  IMAD.MOV R0, RZ, RZ, -R10 ;  /* 0x000000ffff007224 */ /* 0x000fca00078e0a0a */
[----:B------:R0:W1:Y:S02]  /*0160*/  F2I.FTZ.U32.TRUNC.NTZ R3, R2 ;  /* 0x0000000200037305 */ /* 0x000064000021f000 */
[----:B0-----:R-:W-:Y:S02]  /*0170*/  IMAD.MOV.U32 R2, RZ, RZ, RZ ;  /* 0x000000ffff027224 */ /* 0x001fe400078e00ff */
[----:B-1----:R-:W-:-:S04]  /*0180*/  IMAD.MOV R6, RZ, RZ, -R3 ;  /* 0x000000ffff067224 */ /* 0x002fc800078e0a03 */
[----:B------:R-:W-:Y:S02]  /*0190*/  IMAD R9, R6, R7, RZ ;  /* 0x0000000706097224 */ /* 0x000fe400078e02ff */
[----:B------:R-:W-:Y:S02]  /*01a0*/  IMAD.MOV.U32 R6, RZ, RZ, R8 ;  /* 0x000000ffff067224 */ /* 0x000fe400078e0008 */
[----:B------:R-:W-:-:S06]  /*01b0*/  IMAD.HI.U32 R3, R3, R9, R2 ;  /* 0x0000000903037227 */ /* 0x000fcc00078e0002 */
[----:B------:R-:W-:-:S04]  /*01c0*/  IMAD.HI.U32 R3, R3, R6, RZ ;  /* 0x0000000603037227 */ /* 0x000fc800078e00ff */
[----:B------:R-:W-:-:S05]  /*01d0*/  IMAD R0, R3, R0, R6 ;  /* 0x0000000003007224 */ /* 0x000fca00078e0206 */
[----:B------:R-:W-:-:S13]  /*01e0*/  ISETP.GT.U32.AND P1, PT, R7, R0, PT ;  /* 0x000000000700720c */ /* 0x000fda0003f24070 */
[----:B------:R-:W-:Y:S01]  /*01f0*/  @!P1 IMAD.IADD R0, R0, 0x1, -R7 ;  /* 0x0000000100009824 */ /* 0x000fe200078e0a07 */
[----:B------:R-:W-:Y:S02]  /*0200*/  @!P1 IADD3 R3, R3, 0x1, RZ ;  /* 0x0000000103039810 */ /* 0x000fe40007ffe0ff */
[----:B------:R-:W-:Y:S02]  /*0210*/  ISETP.NE.AND P1, PT, R4, RZ, PT ;  /* 0x000000ff0400720c */ /* 0x000fe40003f25270 */
[----:B------:R-:W-:Y:S02]  /*0220*/  ISETP.GE.U32.AND P0, PT, R0, R7, PT ;  /* 0x000000070000720c */ /* 0x000fe40003f06070 */
[----:B------:R-:W-:-:S04]  /*0230*/  LOP3.LUT R0, R5, R4, RZ, 0x3c, !PT ;  /* 0x0000000405007212 */ /* 0x000fc800078e3cff */
[----:B------:R-:W-:Y:S01]  /*0240*/  ISETP.GE.AND P2, PT, R0, RZ, PT ;  /* 0x000000ff0000720c */ /* 0x000fe20003f46270 */
[----:B------:R-:W-:-:S05]  /*0250*/  IMAD.MOV.U32 R0, RZ, RZ, c[0x0][0x178] ;  /* 0x00005e00ff007624 */ /* 0x000fca00078e00ff */
[----:B------:R-:W-:Y:S02]  /*0260*/  IADD3 R0, R0, 0xf, RZ ;  /* 0x0000000f00007810 */ /* 0x000fe40007ffe0ff */
[----:B------:R-:W-:-:S05]  /*0270*/  @P0 IADD3 R3, R3, 0x1, RZ ;  /* 0x0000000103030810 */ /* 0x000fca0007ffe0ff */
[----:B------:R-:W-:Y:S01]  /*0280*/  IMAD.MOV.U32 R2, RZ, RZ, R3 ;  /* 0x000000ffff027224 */ /* 0x000fe200078e0003 */
[----:B------:R-:W-:-:S03]  /*0290*/  SHF.R.S32.HI R3, RZ, 0x1f, R0 ;  /* 0x0000001fff037819 */ /* 0x000fc60000011400 */
[----:B------:R-:W-:Y:S01]  /*02a0*/  @!P2 IMAD.MOV R2, RZ, RZ, -R2 ;  /* 0x000000ffff02a224 */ /* 0x000fe200078e0a02 */
[----:B------:R-:W-:Y:S02]  /*02b0*/  @!P1 LOP3.LUT R2, RZ, R4, RZ, 0x33, !PT ;  /* 0x00000004ff029212 */ /* 0x000fe400078e33ff */
[----:B------:R-:W-:-:S03]  /*02c0*/  LEA.HI R3, R3, R0, RZ, 0x4 ;  /* 0x0000000003037211 */ /* 0x000fc600078f20ff */
[----:B------:R-:W-:Y:S02]  /*02d0*/  IMAD.SHL.U32 R6, R2, 0x8, RZ ;  /* 0x0000000802067824 */ /* 0x000fe400078e00ff */
[----:B------:R-:W-:-:S03]  /*02e0*/  IMAD.MOV R2, RZ, RZ, -R2 ;  /* 0x000000ffff027224 */ /* 0x000fc600078e0a02 */
[----:B------:R-:W-:Y:S01]  /*02f0*/  LEA.HI.SX32 R3, R3, -R6, 0x1c ;  /* 0x8000000603037211 */ /* 0x000fe200078fe2ff */
[----:B------:R-:W-:-:S03]  /*0300*/  IMAD R4, R4, R2, R5 ;  /* 0x0000000204047224 */ /* 0x000fc600078e0205 */
[----:B------:R-:W-:Y:S02]  /*0310*/  IMNMX R11, R3, 0x8, PT ;  /* 0x00000008030b7817 */ /* 0x000fe40003800200 */
[----:B------:R-:W-:Y:S02]  /*0320*/  IABS R9, R4 ;  /* 0x0000000400097213 */ /* 0x000fe40000000000 */
[----:B------:R-:W-:-:S04]  /*0330*/  IABS R7, R11 ;  /* 0x0000000b00077213 */ /* 0x000fc80000000000 */
[----:B------:R-:W0:Y:S08]  /*0340*/  I2F.RP R0, R7 ;  /* 0x0000000700007306 */ /* 0x000e300000209400 */
[----:B0-----:R-:W0:Y:S02]  /*0350*/  MUFU.RCP R0, R0 ;  /* 0x0000000000007308 */ /* 0x001e240000001000 */
[----:B0-----:R-:W-:-:S06]  /*0360*/  IADD3 R3, R0, 0xffffffe, RZ ;  /* 0x0ffffffe00037810 */ /* 0x001fcc0007ffe0ff */
[----:B------:R-:W0:Y:S02]  /*0370*/  F2I.FTZ.U32.TRUNC.NTZ R3, R3 ;  /* 0x0000000300037305 */ /* 0x000e24000021f000 */
[----:B0-----:R-:W-:-:S04]  /*0380*/  IMAD.MOV R8, RZ, RZ, -R3 ;  /* 0x000000ffff087224 */ /* 0x001fc800078e0a03 */
[----:B------:R-:W-:Y:S01]  /*0390*/  IMAD.MOV.U32 R2, RZ, RZ, R8 ;  /* 0x000000ffff027224 */ /* 0x000fe200078e0008 */
[----:B------:R-:W-:-:S03]  /*03a0*/  IABS R8, R11 ;  /* 0x0000000b00087213 */ /* 0x000fc60000000000 */
[----:B------:R-:W-:Y:S02]  /*03b0*/  IMAD R5, R2, R7, RZ ;  /* 0x0000000702057224 */ /* 0x000fe400078e02ff */
[----:B------:R-:W-:Y:S02]  /*03c0*/  IMAD.MOV.U32 R2, RZ, RZ, RZ ;  /* 0x000000ffff027224 */ /* 0x000fe400078e00ff */
[----:B------:R-:W-:Y:S02]  /*03d0*/  IMAD.MOV R0, RZ, RZ, -R8 ;  /* 0x000000ffff007224 */ /* 0x000fe400078e0a08 */
[----:B------:R-:W-:Y:S01]  /*03e0*/  IMAD.HI.U32 R2, R3, R5, R2 ;  /* 0x0000000503027227 */ /* 0x000fe200078e0002 */
[----:B------:R-:W-:-:S05]  /*03f0*/  LOP3.LUT R3, R36, 0xf, RZ, 0xc0, !PT ;  /* 0x0000000f24037812 */ /* 0x000fca00078ec0ff */
        /* <DEDUP_REMOVED lines=8> */
[----:B------:R-:W-:-:S07]  /*0480*/  ISETP.GE.AND P2, PT, R0, RZ, PT ;  /* 0x000000ff0000720c */ /* 0x000fce0003f46270 */
[----:B------:R-:W-:Y:S02]  /*0490*/  @P0 IADD3 R2, R2, 0x1, RZ ;  /* 0x0000000102020810 */ /* 0x000fe40007ffe0ff */
[----:B------:R-:W-:-:S04]  /*04a0*/  ISETP.GT.AND P0, PT, R46, 0x1f, PT ;  /* 0x0000001f2e00780c */ /* 0x000fc80003f04270 */
[----:B------:R-:W-:Y:S01]  /*04b0*/  @!P2 IMAD.MOV R2, RZ, RZ, -R2 ;  /* 0x000000ffff02a224 */ /* 0x000fe200078e0a02 */
[----:B------:R-:W-:-:S05]  /*04c0*/  @!P1 LOP3.LUT R2, RZ, R11, RZ, 0x33, !PT ;  /* 0x0000000bff029212 */ /* 0x000fca00078e33ff */
[----:B------:R-:W-:Y:S02]  /*04d0*/  IMAD.MOV R0, RZ, RZ, -R2 ;  /* 0x000000ffff007224 */ /* 0x000fe400078e0a02 */
[----:B------:R-:W-:Y:S02]  /*04e0*/  IMAD.SHL.U32 R128, R2, 0x200, RZ ;  /* 0x0000020002807824 */ /* 0x000fe400078e00ff */
[----:B------:R-:W-:Y:S01]  /*04f0*/  IMAD R0, R11, R0, R4 ;  /* 0x000000000b007224 */ /* 0x000fe200078e0204 */
[----:B------:R-:W-:-:S03]  /*0500*/  SHF.R.U32.HI R4, RZ, 0x4, R36 ;  /* 0x00000004ff047819 */ /* 0x000fc60000011624 */
[----:B------:R-:W-:Y:S01]  /*0510*/  IMAD.IADD R0, R6, 0x1, R0 ;  /* 0x0000000106007824 */ /* 0x000fe200078e0200 */
[----:B------:R-:W-:-:S03]  /*0520*/  SGXT.U32 R52, R4, 0x3 ;  /* 0x000000030434781a */ /* 0x000fc60000000000 */
[----:B------:R-:W-:Y:S01]  /*0530*/  IMAD R60, R0, 0x10, R3 ;  /* 0x00000010003c7824 */ /* 0x000fe200078e0203 */
[----:B------:R-:W-:Y:S02]  /*0540*/  LOP3.LUT R3, R36, 0x60, RZ, 0xc0, !PT ;  /* 0x0000006024037812 */ /* 0x000fe400078ec0ff */
[C---:B------:R-:W-:Y:S02]  /*0550*/  LOP3.LUT R54, R52.reuse, 0x8, RZ, 0xfc, !PT ;  /* 0x0000000834367812 */ /* 0x040fe400078efcff */
[----:B------:R0:W-:Y:S01]  /*0560*/  STL [R1+0x188], R60 ;  /* 0x0001883c01007387 */ /* 0x0001e20000100800 */
[C---:B------:R-:W-:Y:S02]  /*0570*/  LOP3.LUT R56, R52.reuse, 0x10, RZ, 0xfc, !PT ;  /* 0x0000001034387812 */ /* 0x040fe400078efcff */
[----:B------:R-:W-:Y:S01]  /*0580*/  LOP3.LUT R58, R52, 0x18, RZ, 0xfc, !PT ;  /* 0x00000018343a7812 */ /* 0x000fe200078efcff */
[----:B------:R-:W-:Y:S05]  /*0590*/  @P0 BRA `(.L_x_0) ;  /* 0x0000016000000947 */ /* 0x000fea0003800000 */
[----:B------:R-:W-:Y:S01]  /*05a0*/  IMAD.SHL.U32 R0, R36, 0x20, RZ ;  /* 0x0000002024007824 */ /* 0x000fe200078e00ff */
[----:B------:R-:W-:Y:S01]  /*05b0*/  CS2R R48, SRZ ;  /* 0x0000000000307805 */ /* 0x000fe2000001ff00 */
[----:B------:R-:W-:Y:S01]  /*05c0*/  IMAD.SHL.U32 R2, R3, 0x10, RZ ;  /* 0x0000001003027824 */ /* 0x000fe200078e00ff */
[----:B------:R-:W-:Y:S01]  /*05d0*/  CS2R R50, SRZ ;  /* 0x0000000000327805 */ /* 0x000fe2000001ff00 */
[----:B------:R-:W-:Y:S01]  /*05e0*/  CS2R R12, SRZ ;  /* 0x00000000000c7805 */ /* 0x000fe2000001ff00 */
[----:B------:R-:W-:Y:S01]  /*05f0*/  LOP3.LUT R0, R0, 0x60, RZ, 0xc0, !PT ;  /* 0x0000006000007812 */ /* 0x000fe200078ec0ff */
[----:B------:R-:W-:Y:S01]  /*0600*/  CS2R R14, SRZ ;  /* 0x00000000000e7805 */ /* 0x000fe2000001ff00 */
[----:B------:R1:W-:Y:S01]  /*0610*/  STL [R1+0x18c], R2 ;  /* 0x00018c0201007387 */ /* 0x0003e20000100800 */
[----:B------:R-:W-:Y:S01]  /*0620*/  CS2R R8, SRZ ;  /* 0x0000000000087805 */ /* 0x000fe2000001ff00 */
[----:B------:R-:W-:Y:S01]  /*0630*/  CS2R R10, SRZ ;  /* 0x00000000000a7805 */ /* 0x000fe2000001ff00 */
[----:B------:R-:W-:Y:S01]  /*0640*/  CS2R R4, SRZ ;  /* 0x0000000000047805 */ /* 0x000fe2000001ff00 */
[----:B------:R1:W-:Y:S01]  /*0650*/  STL [R1+0x190], R0 ;  /* 0x0001900001007387 */ /* 0x0003e20000100800 */
[----:B------:R-:W-:Y:S01]  /*0660*/  CS2R R6, SRZ ;  /* 0x0000000000067805 */ /* 0x000fe2000001ff00 */
        /* <DEDUP_REMOVED lines=8> */
[----:B------:R-:W-:Y:S05]  /*06f0*/  BRA `(.L_x_1) ;  /* 0x0000f4d000007947 */ /* 0x000fea0003800000 */
.L_x_0:
[----:B------:R-:W-:Y:S01]  /*0700*/  IABS R11, c[0x0][0x178] ;  /* 0x00005e00000b7a13 */ /* 0x000fe20000000000 */
[----:B------:R-:W-:Y:S01]  /*0710*/  IMAD.SHL.U32 R30, R3, 0x10, RZ ;  /* 0x00000010031e7824 */ /* 0x000fe200078e00ff */
[----:B------:R-:W-:Y:S01]  /*0720*/  IABS R0, c[0x0][0x17c] ;  /* 0x00005f0000007a13 */ /* 0x000fe20000000000 */
[----:B------:R-:W-:Y:S01]  /*0730*/  IMAD.SHL.U32 R126, R36, 0x2, RZ ;  /* 0x00000002247e7824 */ /* 0x000fe200078e00ff */
[----:B------:R-:W1:Y:S01]  /*0740*/  I2F.RP R8, R11 ;  /* 0x0000000b00087306 */ /* 0x000e620000209400 */
[----:B------:R-:W-:Y:S01]  /*0750*/  IABS R44, R60 ;  /* 0x0000003c002c7213 */ /* 0x000fe20000000000 */
[----:B------:R2:W-:Y:S01]  /*0760*/  STL [R1+0x18c], R30 ;  /* 0x00018c1e01007387 */ /* 0x0005e20000100800 */
[----:B------:R-:W-:Y:S01]  /*0770*/  LOP3.LUT R96, RZ, c[0x0][0x17c], RZ, 0x33, !PT ;  /* 0x00005f00ff607a12 */ /* 0x000fe200078e33ff */
[----:B------:R-:W-:-:S04]  /*0780*/  IMAD R124, R42, c[0x0][0x18c], RZ ;  /* 0x000063002a7c7a24 */ /* 0x000fc800078e02ff */
[----:B------:R-:W3:Y:S08]  /*0790*/  I2F.RP R2, R0 ;  /* 0x0000000000027306 */ /* 0x000ef00000209400 */
[----:B-1----:R-:W1:Y:S08]  /*07a0*/  MUFU.RCP R8, R8 ;  /* 0x0000000800087308 */ /* 0x002e700000001000 */
[----:B---3--:R-:W3:Y:S01]  /*07b0*/  MUFU.RCP R2, R2 ;  /* 0x0000000200027308 */ /* 0x008ee20000001000 */
[----:B-1----:R-:W-:-:S07]  /*07c0*/  IADD3 R6, R8, 0xffffffe, RZ ;  /* 0x0ffffffe08067810 */ /* 0x002fce0007ffe0ff */
[----:B------:R1:W4:Y:S01]  /*07d0*/  F2I.FTZ.U32.TRUNC.NTZ R7, R6 ;  /* 0x0000000600077305 */ /* 0x000322000021f000 */
[----:B---3--:R-:W-:Y:S02]  /*07e0*/  IADD3 R4, R2, 0xffffffe, RZ ;  /* 0x0ffffffe02047810 */ /* 0x008fe40007ffe0ff */
[----:B------:R-:W-:Y:S01]  /*07f0*/  LEA.HI R2, R3, R128, RZ, 0x1b ;  /* 0x0000008003027211 */ /* 0x000fe200078fd8ff */
[----:B------:R-:W-:-:S04]  /*0800*/  IMAD.SHL.U32 R3, R36, 0x20, RZ ;  /* 0x0000002024037824 */ /* 0x000fc800078e00ff */
[----:B------:R3:W5:Y:S01]  /*0810*/  F2I.FTZ.U32.TRUNC.NTZ R5, R4 ;  /* 0x0000000400057305 */ /* 0x000762000021f000 */
[----:B-1----:R-:W-:Y:S01]  /*0820*/  IMAD.MOV.U32 R6, RZ, RZ, RZ ;  /* 0x000000ffff067224 */ /* 0x002fe200078e00ff */
[----:B------:R-:W-:Y:S02]  /*0830*/  IABS R97, R2 ;  /* 0x0000000200617213 */ /* 0x000fe40000000000 */
[C---:B------:R-:W-:Y:S02]  /*0840*/  IADD3 R8, R2.reuse, 0x1fc, RZ ;  /* 0x000001fc02087810 */ /* 0x040fe40007ffe0ff */
[C---:B------:R-:W-:Y:S01]  /*0850*/  IADD3 R12, R2.reuse, 0x1f4, RZ ;  /* 0x000001f4020c7810 */ /* 0x040fe20007ffe0ff */
[----:B----4-:R-:W-:Y:S01]  /*0860*/  IMAD.MOV R10, RZ, RZ, -R7 ;  /* 0x000000ffff0a7224 */ /* 0x010fe200078e0a07 */
[----:B------:R-:W-:Y:S01]  /*0870*/  ISETP.GE.AND P3, PT, R2, RZ, PT ;  /* 0x000000ff0200720c */ /* 0x000fe20003f66270 */
[----:B---3--:R-:W-:Y:S01]  /*0880*/  IMAD.MOV.U32 R4, RZ, RZ, RZ ;  /* 0x000000ffff047224 */ /* 0x008fe200078e00ff */
[----:B------:R-:W-:Y:S01]  /*0890*/  IABS R37, R12 ;  /* 0x0000000c00257213 */ /* 0x000fe20000000000 */
[----:B------:R-:W-:Y:S01]  /*08a0*/  IMAD R9, R10, R11, RZ ;  /* 0x0000000b0a097224 */ /* 0x000fe200078e02ff */
[----:B------:R-:W-:-:S02]  /*08b0*/  IADD3 R10, R2, 0x1f8, RZ ;  /* 0x000001f8020a7810 */ /* 0x000fc40007ffe0ff */
[C---:B------:R-:W-:Y:S01]  /*08c0*/  IADD3 R14, R2.reuse, 0x1ec, RZ ;  /* 0x000001ec020e7810 */ /* 0x040fe20007ffe0ff */
[----:B-----5:R-:W-:Y:S01]  /*08d0*/  IMAD.MOV R13, RZ, RZ, -R5 ;  /* 0x000000ffff0d7224 */ /* 0x020fe200078e0a05 */
[----:B------:R-:W-:Y:S01]  /*08e0*/  IABS R39, R10 ;  /* 0x0000000a00277213 */ /* 0x000fe20000000000 */
[----:B------:R-:W-:Y:S01]  /*08f0*/  IMAD.HI.U32 R7, R7, R9, R6 ;  /* 0x0000000907077227 */ /* 0x000fe200078e0006 */
[----:B------:R-:W-:Y:S02]  /*0900*/  IADD3 R16, R2, 0x1e4, RZ ;  /* 0x000001e402107810 */ /* 0x000fe40007ffe0ff */
[----:B------:R-:W-:Y:S01]  /*0910*/  ISETP.GE.AND P5, PT, R12, RZ, PT ;  /* 0x000000ff0c00720c */ /* 0x000fe20003fa6270 */
[----:B------:R-:W-:Y:S01]  /*0920*/  IMAD R9, R13, R0, RZ ;  /* 0x000000000d097224 */ /* 0x000fe200078e02ff */
[----:B------:R-:W-:Y:S01]  /*0930*/  IABS R13, R14 ;  /* 0x0000000e000d7213 */ /* 0x000fe20000000000 */
[----:B------:R-:W-:Y:S01]  /*0940*/  IMAD.HI.U32 R7, R7, R44, RZ ;  /* 0x0000002c07077227 */ /* 0x000fe200078e00ff */
[----:B------:R-:W-:-:S02]  /*0950*/  IABS R31, R16 ;  /* 0x00000010001f7213 */ /* 0x000fc40000000000 */
[----:B------:R-:W-:Y:S01]  /*0960*/  IADD3 R15, R2, 0x1e8, RZ ;  /* 0x000001e8020f7810 */ /* 0x000fe20007ffe0ff */
[----:B------:R-:W-:Y:S01]  /*0970*/  IMAD.HI.U32 R4, R5, R9, R4 ;  /* 0x0000000905047227 */ /* 0x000fe200078e0004 */
[----:B------:R-:W-:Y:S02]  /*0980*/  IABS R9, R8 ;  /* 0x0000000800097213 */ /* 0x000fe40000000000 */
[----:B------:R-:W-:Y:S01]  /*0990*/  ISETP.GE.AND P2, PT, R8, RZ, PT ;  /* 0x000000ff0800720c */ /* 0x000fe20003f46270 */
[----:B------:R-:W-:Y:S01]  /*09a0*/  IMAD.MOV R7, RZ, RZ, -R7 ;  /* 0x000000ffff077224 */ /* 0x000fe200078e0a07 */
[----:B------:R-:W-:Y:S01]  /*09b0*/  IABS R33, R15 ;  /* 0x0000000f00217213 */ /* 0x000fe20000000000 */
[----:B------:R-:W-:Y:S01]  /*09c0*/  IMAD.HI.U32 R5, R4, R97, RZ ;  /* 0x0000006104057227 */ /* 0x000fe200078e00ff */
[C---:B------:R-:W-:Y:S02]  /*09d0*/  IADD3 R19, R2.reuse, 0x1d4, RZ ;  /* 0x000001d402137810 */ /* 0x040fe40007ffe0ff */
[----:B------:R-:W-:Y:S01]  /*09e0*/  IADD3 R18, R2, 0x1d8, RZ ;  /* 0x000001d802127810 */ /* 0x000fe20007ffe0ff */
[C---:B------:R-:W-:Y:S01]  /*09f0*/  IMAD R44, R11.reuse, R7, R44 ;  /* 0x000000070b2c7224 */ /* 0x040fe200078e022c */
[----:B------:R-:W-:Y:S01]  /*0a00*/  IABS R25, R19 ;  /* 0x0000001300197213 */ /* 0x000fe20000000000 */
[----:B------:R-:W-:Y:S01]  /*0a10*/  IMAD.MOV R5, RZ, RZ, -R5 ;  /* 0x000000ffff057224 */ /* 0x000fe200078e0a05 */
[----:B------:R-:W-:Y:S01]  /*0a20*/  IABS R27, R18 ;  /* 0x00000012001b7213 */ /* 0x000fe20000000000 */
[----:B------:R-:W-:Y:S01]  /*0a30*/  IMAD.HI.U32 R6, R4, R39, RZ ;  /* 0x0000002704067227 */ /* 0x000fe200078e00ff */
[----:B------:R-:W-:-:S02]  /*0a40*/  ISETP.GT.U32.AND P1, PT, R11, R44, PT ;  /* 0x0000002c0b00720c */ /* 0x000fc40003f24070 */
[----:B------:R-:W-:Y:S01]  /*0a50*/  IADD3 R22, R2, 0x12c, RZ ;  /* 0x0000012c02167810 */ /* 0x000fe20007ffe0ff */
[----:B------:R-:W-:Y:S01]  /*0a60*/  IMAD R97, R0, R5, R97 ;  /* 0x0000000500617224 */ /* 0x000fe200078e0261 */
[----:B------:R-:W-:Y:S01]  /*0a70*/  SHF.R.S32.HI R5, RZ, 0x1f, R46 ;  /* 0x0000001fff057819 */ /* 0x000fe2000001142e */
[----:B------:R-:W-:Y:S01]  /*0a80*/  IMAD.MOV R6, RZ, RZ, -R6 ;  /* 0x000000ffff067224 */ /* 0x000fe200078e0a06 */
[----:B------:R-:W-:Y:S01]  /*0a90*/  IADD3 R20, R2, 0x130, RZ ;  /* 0x0000013002147810 */ /* 0x000fe20007ffe0ff */
[----:B------:R-:W-:Y:S01]  /*0aa0*/  IMAD.HI.U32 R7, R4, R37, RZ ;  /* 0x0000002504077227 */ /* 0x000fe200078e00ff */
[C---:B------:R-:W-:Y:S02]  /*0ab0*/  ISETP.GT.U32.AND P0, PT, R0.reuse, R97, PT ;  /* 0x000000610000720c */ /* 0x040fe40003f04070 */
[----:B------:R-:W-:Y:S01]  /*0ac0*/  LEA.HI R46, R5, R46, RZ, 0x5 ;  /* 0x0000002e052e7211 */ /* 0x000fe200078f28ff */
[----:B------:R-:W-:Y:S01]  /*0ad0*/  IMAD R39, R0, R6, R39 ;  /* 0x0000000600277224 */ /* 0x000fe200078e0227 */
[----:B------:R-:W-:Y:S01]  /*0ae0*/  IADD3 R6, R2, 0x1f0, RZ ;  /* 0x000001f002067810 */ /* 0x000fe20007ffe0ff */
[----:B------:R-:W-:Y:S01]  /*0af0*/  @!P1 IMAD.IADD R44, R44, 0x1, -R11 ;  /* 0x000000012c2c9824 */ /* 0x000fe200078e0a0b */
[----:B------:R-:W-:Y:S01]  /*0b00*/  IABS R201, R22 ;  /* 0x0000001600c97213 */ /* 0x000fe20000000000 */
[----:B------:R-:W-:Y:S01]  /*0b10*/  IMAD.HI.U32 R5, R4, R9, RZ ;  /* 0x0000000904057227 */ /* 0x000fe200078e00ff */
[----:B------:R-:W-:-:S02]  /*0b20*/  ISETP.GT.U32.AND P6, PT, R0, R39, PT ;  /* 0x000000270000720c */ /* 0x000fc40003fc4070 */
[----:B------:R-:W-:Y:S01]  /*0b30*/  ISETP.GT.U32.AND P1, PT, R11, R44, PT ;  /* 0x0000002c0b00720c */ /* 0x000fe20003f24070 */
[----:B------:R-:W-:Y:S01]  /*0b40*/  IMAD.MOV R5, RZ, RZ, -R5 ;  /* 0x000000ffff057224 */ /* 0x000fe200078e0a05 */
[----:B------:R-:W-:Y:S01]  /*0b50*/  IABS R111, R20 ;  /* 0x00000014006f7213 */ /* 0x000fe20000000000 */
[----:B------:R-:W-:Y:S01]  /*0b60*/  @!P0 IMAD.IADD R97, R97, 0x1, -R0 ;  /* 0x0000000161618824 */ /* 0x000fe200078e0a00 */
[----:B------:R-:W-:Y:S01]  /*0b70*/  ISETP.GE.AND P0, PT, R10, RZ, PT ;  /* 0x000000ff0a00720c */ /* 0x000fe20003f06270 */
[----:B------:R-:W-:Y:S01]  /*0b80*/  IMAD R5, R0, R5, R9 ;  /* 0x0000000500057224 */ /* 0x000fe200078e0209 */
[----:B------:R-:W-:Y:S01]  /*0b90*/  IADD3 R28, R2, 0xc, RZ ;  /* 0x0000000c021c7810 */ /* 0x000fe20007ffe0ff */
[----:B------:R-:W-:Y:S01]  /*0ba0*/  IMAD.MOV R7, RZ, RZ, -R7 ;  /* 0x000000ffff077224 */ /* 0x000fe200078e0a07 */
[----:B------:R-:W-:Y:S01]  /*0bb0*/  ISETP.GT.U32.AND P4, PT, R0, R97, PT ;  /* 0x000000610000720c */ /* 0x000fe20003f84070 */
[----:B------:R-:W-:Y:S01]  /*0bc0*/  IMAD.HI.U32 R9, R4, R31, RZ ;  /* 0x0000001f04097227 */ /* 0x000fe200078e00ff */
[----:B------:R-:W-:-:S02]  /*0bd0*/  IADD3 R24, R2, 0x10, RZ ;  /* 0x0000001002187810 */ /* 0x000fc40007ffe0ff */
[----:B------:R-:W-:Y:S01]  /*0be0*/  IABS R95, R28 ;  /* 0x0000001c005f7213 */ /* 0x000fe20000000000 */
[----:B------:R-:W-:Y:S01]  /*0bf0*/  @!P1 IMAD.IADD R44, R44, 0x1, -R11 ;  /* 0x000000012c2c9824 */ /* 0x000fe200078e0a0b */
[C---:B------:R-:W-:Y:S01]  /*0c00*/  ISETP.GT.U32.AND P1, PT, R0.reuse, R5, PT ;  /* 0x000000050000720c */ /* 0x040fe20003f24070 */
[----:B------:R-:W-:Y:S01]  /*0c10*/  IMAD R37, R0, R7, R37 ;  /* 0x0000000700257224 */ /* 0x000fe200078e0225 */
[----:B------:R-:W-:Y:S01]  /*0c20*/  IABS R11, R6 ;  /* 0x00000006000b7213 */ /* 0x000fe20000000000 */
[----:B------:R-:W-:Y:S01]  /*0c30*/  @!P6 IMAD.IADD R39, R39, 0x1, -R0 ;  /* 0x000000012727e824 */ /* 0x000fe200078e0a00 */
[----:B------:R-:W-:Y:S01]  /*0c40*/  SHF.R.S32.HI R46, RZ, 0x5, R46 ;  /* 0x00000005ff2e7819 */ /* 0x000fe2000001142e */
[----:B------:R-:W-:Y:S01]  /*0c50*/  IMAD.HI.U32 R7, R4, R13, RZ ;  /* 0x0000000d04077227 */ /* 0x000fe200078e00ff */
[----:B------:R-:W-:-:S03]  /*0c60*/  ISETP.GT.U32.AND P6, PT, R0, R37, PT ;  /* 0x000000250000720c */ /* 0x000fc60003fc4070 */
[----:B------:R-:W-:Y:S01]  /*0c70*/  @!P4 IMAD.IADD R97, R97, 0x1, -R0 ;  /* 0x000000016161c824 */ /* 0x000fe200078e0a00 */
[----:B------:R-:W-:Y:S01]  /*0c80*/  ISETP.GE.AND P4, PT, R6, RZ, PT ;  /* 0x000000ff0600720c */ /* 0x000fe20003f86270 */
[----:B------:R-:W-:-:S04]  /*0c90*/  IMAD.HI.U32 R6, R4, R11, RZ ;  /* 0x0000000b04067227 */ /* 0x000fc800078e00ff */
[----:B------:R-:W-:Y:S01]  /*0ca0*/  @!P3 IMAD.MOV R97, RZ, RZ, -R97 ;  /* 0x000000ffff61b224 */ /* 0x000fe200078e0a61 */
[C---:B------:R-:W-:Y:S01]  /*0cb0*/  ISETP.GT.U32.AND P3, PT, R0.reuse, R39, PT ;  /* 0x000000270000720c */ /* 0x040fe20003f64070 */
[----:B------:R-:W-:Y:S02]  /*0cc0*/  @!P1 IMAD.IADD R5, R5, 0x1, -R0 ;  /* 0x0000000105059824 */ /* 0x000fe400078e0a00 */
[----:B------:R-:W-:Y:S02]  /*0cd0*/  IMAD.MOV R6, RZ, RZ, -R6 ;  /* 0x000000ffff067224 */ /* 0x000fe400078e0a06 */
[----:B------:R-:W-:Y:S01]  /*0ce0*/  IMAD.MOV R10, RZ, RZ, -R7 ;  /* 0x000000ffff0a7224 */ /* 0x000fe200078e0a07 */
[C---:B------:R-:W-:Y:S01]  /*0cf0*/  ISETP.GT.U32.AND P1, PT, R0.reuse, R5, PT ;  /* 0x000000050000720c */ /* 0x040fe20003f24070 */
[----:B------:R-:W-:Y:S02]  /*0d00*/  IMAD.MOV R12, RZ, RZ, -R9 ;  /* 0x000000ffff0c7224 */ /* 0x000fe400078e0a09 */
[----:B------:R-:W-:-:S02]  /*0d10*/  IMAD R7, R0, R6, R11 ;  /* 0x0000000600077224 */ /* 0x000fc400078e020b */
[C---:B------:R-:W-:Y:S02]  /*0d20*/  IMAD R9, R0.reuse, R10, R13 ;  /* 0x0000000a00097224 */ /* 0x040fe400078e020d */
[--C-:B------:R-:W-:Y:S01]  /*0d30*/  @!P3 IMAD.IADD R39, R39, 0x1, -R0.reuse ;  /* 0x000000012727b824 */ /* 0x100fe200078e0a00 */
[C---:B------:R-:W-:Y:S01]  /*0d40*/  ISETP.GT.U32.AND P3, PT, R0.reuse, R7, PT ;  /* 0x000000070000720c */ /* 0x040fe20003f64070 */
[--C-:B------:R-:W-:Y:S01]  /*0d50*/  @!P6 IMAD.IADD R37, R37, 0x1, -R0.reuse ;  /* 0x000000012525e824 */ /* 0x100fe200078e0a00 */
[C---:B------:R-:W-:Y:S01]  /*0d60*/  ISETP.GT.U32.AND P6, PT, R0.reuse, R9, PT ;  /* 0x000000090000720c */ /* 0x040fe20003fc4070 */
[----:B------:R-:W-:Y:S01]  /*0d70*/  IMAD R31, R0, R12, R31 ;  /* 0x0000000c001f7224 */ /* 0x000fe200078e021f */
[----:B------:R-:W-:Y:S01]  /*0d80*/  IADD3 R12, R2, 0x1e0, RZ ;  /* 0x000001e0020c7810 */ /* 0x000fe20007ffe0ff */
[----:B------:R-:W-:Y:S01]  /*0d90*/  @!P1 IMAD.IADD R5, R5, 0x1, -R0 ;  /* 0x0000000105059824 */ /* 0x000fe200078e0a00 */
[----:B------:R-:W-:Y:S01]  /*0da0*/  ISETP.GE.AND P1, PT, R14, RZ, PT ;  /* 0x000000ff0e00720c */ /* 0x000fe20003f26270 */
[----:B------:R-:W-:Y:S01]  /*0db0*/  IMAD.HI.U32 R8, R4, R33, RZ ;  /* 0x0000002104087227 */ /* 0x000fe200078e00ff */
[----:B------:R-:W-:-:S02]  /*0dc0*/  IADD3 R14, R2, 0x1dc, RZ ;  /* 0x000001dc020e7810 */ /* 0x000fc40007ffe0ff */
[----:B------:R-:W-:Y:S01]  /*0dd0*/  IABS R11, R12 ;  /* 0x0000000c000b7213 */ /* 0x000fe20000000000 */
[----:B------:R-:W-:Y:S01]  /*0de0*/  IMAD.MOV R8, RZ, RZ, -R8 ;  /* 0x000000ffff087224 */ /* 0x000fe200078e0a08 */
[----:B------:R-:W-:Y:S01]  /*0df0*/  IABS R13, R14 ;  /* 0x0000000e000d7213 */ /* 0x000fe20000000000 */
[--C-:B------:R-:W-:Y:S01]  /*0e00*/  @!P3 IMAD.IADD R7, R7, 0x1, -R0.reuse ;  /* 0x000000010707b824 */ /* 0x100fe200078e0a00 */
[C---:B------:R-:W-:Y:S01]  /*0e10*/  ISETP.GT.U32.AND P3, PT, R0.reuse, R37, PT ;  /* 0x000000250000720c */ /* 0x040fe20003f64070 */
[----:B------:R-:W-:Y:S02]  /*0e20*/  @!P6 IMAD.IADD R9, R9, 0x1, -R0 ;  /* 0x000000010909e824 */ /* 0x000fe400078e0a00 */
[----:B------:R-:W-:Y:S01]  /*0e30*/  @!P2 IMAD.MOV R5, RZ, RZ, -R5 ;  /* 0x000000ffff05a224 */ /* 0x000fe200078e0a05 */
[C---:B------:R-:W-:Y:S01]  /*0e40*/  ISETP.GT.U32.AND P2, PT, R0.reuse, R7, PT ;  /* 0x000000070000720c */ /* 0x040fe20003f44070 */
[C---:B------:R-:W-:Y:S01]  /*0e50*/  IMAD R33, R0.reuse, R8, R33 ;  /* 0x0000000800217224 */ /* 0x040fe200078e0221 */
[----:B------:R-:W-:Y:S01]  /*0e60*/  ISETP.GT.U32.AND P6, PT, R0, R9, PT ;  /* 0x000000090000720c */ /* 0x000fe20003fc4070 */
[----:B------:R-:W-:-:S04]  /*0e70*/  IMAD.HI.U32 R6, R4, R11, RZ ;  /* 0x0000000b04067227 */ /* 0x000fc800078e00ff */
[----:B------:R-:W-:-:S04]  /*0e80*/  IMAD.HI.U32 R8, R4, R13, RZ ;  /* 0x0000000d04087227 */ /* 0x000fc800078e00ff */
[----:B------:R-:W-:Y:S02]  /*0e90*/  IMAD.MOV R6, RZ, RZ, -R6 ;  /* 0x000000ffff067224 */ /* 0x000fe400078e0a06 */
[----:B------:R-:W-:Y:S02]  /*0ea0*/  IMAD.MOV R10, RZ, RZ, -R8 ;  /* 0x000000ffff0a7224 */ /* 0x000fe400078e0a08 */
[----:B------:R-:W-:Y:S01]  /*0eb0*/  @!P0 IMAD.MOV R39, RZ, RZ, -R39 ;  /* 0x000000ffff278224 */ /* 0x000fe200078e0a27 */
[C---:B------:R-:W-:Y:S01]  /*0ec0*/  ISETP.GT.U32.AND P0, PT, R0.reuse, R33, PT ;  /* 0x000000210000720c */ /* 0x040fe20003f04070 */
[--C-:B------:R-:W-:Y:S01]  /*0ed0*/  @!P3 IMAD.IADD R37, R37, 0x1, -R0.reuse ;  /* 0x000000012525b824 */ /* 0x100fe200078e0a00 */
[C---:B------:R-:W-:Y:S01]  /*0ee0*/  ISETP.GT.U32.AND P3, PT, R0.reuse, R31, PT ;  /* 0x0000001f0000720c */ /* 0x040fe20003f64070 */
[C---:B------:R-:W-:Y:S02]  /*0ef0*/  IMAD R11, R0.reuse, R6, R11 ;  /* 0x00000006000b7224 */ /* 0x040fe400078e020b */
[----:B------:R-:W-:Y:S01]  /*0f00*/  IMAD R13, R0, R10, R13 ;  /* 0x0000000a000d7224 */ /* 0x000fe200078e020d */
[----:B------:R-:W-:Y:S01]  /*0f10*/  IADD3 R10, R2, 0x1d0, RZ ;  /* 0x000001d0020a7810 */ /* 0x000fe20007ffe0ff */
[--C-:B------:R-:W-:Y:S01]  /*0f20*/  @!P2 IMAD.IADD R7, R7, 0x1, -R0.reuse ;  /* 0x000000010707a824 */ /* 0x100fe200078e0a00 */
[C---:B------:R-:W-:Y:S01]  /*0f30*/  ISETP.GT.U32.AND P2, PT, R0.reuse, R11, PT ;  /* 0x0000000b0000720c */ /* 0x040fe20003f44070 */
[----:B------:R-:W-:Y:S01]  /*0f40*/  @!P6 IMAD.IADD R9, R9, 0x1, -R0 ;  /* 0x000000010909e824 */ /* 0x000fe200078e0a00 */
[----:B------:R-:W-:Y:S01]  /*0f50*/  ISETP.GT.U32.AND P6, PT, R0, R13, PT ;  /* 0x0000000d0000720c */ /* 0x000fe20003fc4070 */
[----:B------:R-:W-:-:S04]  /*0f60*/  IMAD.HI.U32 R8, R4, R25, RZ ;  /* 0x0000001904087227 */ /* 0x000fc800078e00ff */
[--C-:B------:R-:W-:Y:S01]  /*0f70*/  @!P0 IMAD.IADD R33, R33, 0x1, -R0.reuse ;  /* 0x0000000121218824 */ /* 0x100fe200078e0a00 */
[----:B------:R-:W-:Y:S01]  /*0f80*/  ISETP.GE.AND P0, PT, R15, RZ, PT ;  /* 0x000000ff0f00720c */ /* 0x000fe20003f06270 */
[--C-:B------:R-:W-:Y:S01]  /*0f90*/  @!P3 IMAD.IADD R31, R31, 0x1, -R0.reuse ;  /* 0x000000011f1fb824 */ /* 0x100fe200078e0a00 */
[----:B------:R-:W-:Y:S01]  /*0fa0*/  ISETP.GE.AND P3, PT, R16, RZ, PT ;  /* 0x000000ff1000720c */ /* 0x000fe20003f66270 */
[----:B------:R-:W-:Y:S01]  /*0fb0*/  @!P5 IMAD.MOV R37, RZ, RZ, -R37 ;  /* 0x000000ffff25d224 */ /* 0x000fe200078e0a25 */
[----:B------:R-:W-:Y:S01]  /*0fc0*/  IADD3 R16, R2, 0x1cc, RZ ;  /* 0x000001cc02107810 */ /* 0x000fe20007ffe0ff */
[--C-:B------:R-:W-:Y:S01]  /*0fd0*/  @!P2 IMAD.IADD R11, R11, 0x1, -R0.reuse ;  /* 0x000000010b0ba824 */ /* 0x100fe200078e0a00 */
[C---:B------:R-:W-:Y:S01]  /*0fe0*/  ISETP.GT.U32.AND P2, PT, R0.reuse, R33, PT ;  /* 0x000000210000720c */ /* 0x040fe20003f44070 */
[----:B------:R-:W-:Y:S01]  /*0ff0*/  @!P6 IMAD.IADD R13, R13, 0x1, -R0 ;  /* 0x000000010d0de824 */ /* 0x000fe200078e0a00 */
[C---:B------:R-:W-:Y:S01]  /*1000*/  ISETP.GT.U32.AND P6, PT, R0.reuse, R31, PT ;  /* 0x0000001f0000720c */ /* 0x040fe20003fc4070 */
[----:B------:R-:W-:Y:S01]  /*1010*/  IMAD.MOV R8, RZ, RZ, -R8 ;  /* 0x000000ffff087224 */ /* 0x000fe200078e0a08 */
[----:B------:R-:W-:Y:S01]  /*1020*/  ISETP.GT.U32.AND P5, PT, R0, R11, PT ;  /* 0x0000000b0000720c */ /* 0x000fe20003fa4070 */
[----:B------:R-:W-:Y:S01]  /*1030*/  IMAD.HI.U32 R6, R4, R27, RZ ;  /* 0x0000001b04067227 */ /* 0x000fe200078e00ff */
[----:B------:R-:W-:-:S02]  /*1040*/  IABS R15, R10 ;  /* 0x0000000a000f7213 */ /* 0x000fc40000000000 */
[----:B------:R-:W-:Y:S01]  /*1050*/  IABS R17, R16 ;  /* 0x0000001000117213 */ /* 0x000fe20000000000 */
[C---:B------:R-:W-:Y:S02]  /*1060*/  IMAD R25, R0.reuse, R8, R25 ;  /* 0x0000000800197224 */ /* 0x040fe400078e0219 */
[----:B------:R-:W-:Y:S02]  /*1070*/  IMAD.MOV R6, RZ, RZ, -R6 ;  /* 0x000000ffff067224 */ /* 0x000fe400078e0a06 */
[----:B------:R-:W-:Y:S01]  /*1080*/  @!P4 IMAD.MOV R7, RZ, RZ, -R7 ;  /* 0x000000ffff07c224 */ /* 0x000fe200078e0a07 */
[----:B------:R-:W-:Y:S01]  /*1090*/  ISETP.GT.U32.AND P4, PT, R0, R13, PT ;  /* 0x0000000d0000720c */ /* 0x000fe20003f84070 */
[--C-:B------:R-:W-:Y:S01]  /*10a0*/  @!P2 IMAD.IADD R33, R33, 0x1, -R0.reuse ;  /* 0x000000012121a824 */ /* 0x100fe200078e0a00 */
[----:B------:R-:W-:Y:S01]  /*10b0*/  ISETP.GE.AND P2, PT, R12, RZ, PT ;  /* 0x000000ff0c00720c */ /* 0x000fe20003f46270 */
[----:B------:R-:W-:Y:S01]  /*10c0*/  @!P6 IMAD.IADD R31, R31, 0x1, -R0 ;  /* 0x000000011f1fe824 */ /* 0x000fe200078e0a00 */
[C---:B------:R-:W-:Y:S01]  /*10d0*/  ISETP.GT.U32.AND P6, PT, R0.reuse, R25, PT ;  /* 0x000000190000720c */ /* 0x040fe20003fc4070 */
[----:B------:R-:W-:Y:S01]  /*10e0*/  IMAD R27, R0, R6, R27 ;  /* 0x00000006001b7224 */ /* 0x000fe200078e021b */
[----:B------:R-:W-:Y:S01]  /*10f0*/  IADD3 R12, R2, 0x1b4, RZ ;  /* 0x000001b4020c7810 */ /* 0x000fe20007ffe0ff */
[----:B------:R-:W-:-:S03]  /*1100*/  IMAD.HI.U32 R6, R4, R15, RZ ;  /* 0x0000000f04067227 */ /* 0x000fc600078e00ff */
[----:B------:R-:W-:Y:S01]  /*1110*/  IABS R63, R12 ;  /* 0x0000000c003f7213 */ /* 0x000fe20000000000 */
[----:B------:R-:W-:Y:S01]  /*1120*/  @!P5 IMAD.IADD R11, R11, 0x1, -R0 ;  /* 0x000000010b0bd824 */ /* 0x000fe200078e0a00 */
[----:B------:R-:W-:Y:S01]  /*1130*/  ISETP.GE.AND P5, PT, R14, RZ, PT ;  /* 0x000000ff0e00720c */ /* 0x000fe20003fa6270 */
[----:B------:R-:W-:Y:S01]  /*1140*/  IMAD.HI.U32 R8, R4, R17, RZ ;  /* 0x0000001104087227 */ /* 0x000fe200078e00ff */
[----:B------:R-:W-:-:S03]  /*1150*/  IADD3 R14, R2, 0x1ac, RZ ;  /* 0x000001ac020e7810 */ /* 0x000fc60007ffe0ff */
[----:B------:R-:W-:Y:S01]  /*1160*/  IMAD.MOV R6, RZ, RZ, -R6 ;  /* 0x000000ffff067224 */ /* 0x000fe200078e0a06 */
[----:B------:R-:W-:Y:S01]  /*1170*/  IABS R69, R14 ;  /* 0x0000000e00457213 */ /* 0x000fe20000000000 */
[----:B------:R-:W-:Y:S01]  /*1180*/  @!P1 IMAD.MOV R9, RZ, RZ, -R9 ;  /* 0x000000ffff099224 */ /* 0x000fe200078e0a09 */
[C---:B------:R-:W-:Y:S01]  /*1190*/  ISETP.GT.U32.AND P1, PT, R0.reuse, R27, PT ;  /* 0x0000001b0000720c */ /* 0x040fe20003f24070 */
[----:B------:R-:W-:Y:S02]  /*11a0*/  IMAD.MOV R8, RZ, RZ, -R8 ;  /* 0x000000ffff087224 */ /* 0x000fe400078e0a08 */
[----:B------:R-:W-:Y:S01]  /*11b0*/  IMAD R15, R0, R6, R15 ;  /* 0x00000006000f7224 */ /* 0x000fe200078e020f */
[----:B------:R-:W-:Y:S01]  /*11c0*/  IADD3 R6, R2, 0x1c8, RZ ;  /* 0x000001c802067810 */ /* 0x000fe20007ffe0ff */
[--C-:B------:R-:W-:Y:S01]  /*11d0*/  @!P4 IMAD.IADD R13, R13, 0x1, -R0.reuse ;  /* 0x000000010d0dc824 */ /* 0x100fe200078e0a00 */
[----:B------:R-:W-:Y:S01]  /*11e0*/  ISETP.GE.AND P4, PT, R18, RZ, PT ;  /* 0x000000ff1200720c */ /* 0x000fe20003f86270 */
[--C-:B------:R-:W-:Y:S01]  /*11f0*/  @!P6 IMAD.IADD R25, R25, 0x1, -R0.reuse ;  /* 0x000000011919e824 */ /* 0x100fe200078e0a00 */
[----:B------:R-:W-:Y:S01]  /*1200*/  IABS R21, R6 ;  /* 0x0000000600157213 */ /* 0x000fe20000000000 */
[----:B------:R-:W-:Y:S01]  /*1210*/  IMAD R17, R0, R8, R17 ;  /* 0x0000000800117224 */ /* 0x000fe200078e0211 */
[----:B------:R-:W-:Y:S01]  /*1220*/  IADD3 R8, R2, 0x1c4, RZ ;  /* 0x000001c402087810 */ /* 0x000fe20007ffe0ff */
[----:B------:R-:W-:Y:S01]  /*1230*/  @!P2 IMAD.MOV R11, RZ, RZ, -R11 ;  /* 0x000000ffff0ba224 */ /* 0x000fe200078e0a0b */
[C---:B------:R-:W-:Y:S01]  /*1240*/  ISETP.GT.U32.AND P2, PT, R0.reuse, R15, PT ;  /* 0x0000000f0000720c */ /* 0x040fe20003f44070 */
[----:B------:R-:W-:Y:S01]  /*1250*/  @!P3 IMAD.MOV R31, RZ, RZ, -R31 ;  /* 0x000000ffff1fb224 */ /* 0x000fe200078e0a1f */
[C---:B------:R-:W-:Y:S01]  /*1260*/  ISETP.GT.U32.AND P3, PT, R0.reuse, R25, PT ;  /* 0x000000190000720c */ /* 0x040fe20003f64070 */
[----:B------:R-:W-:Y:S01]  /*1270*/  @!P5 IMAD.MOV R13, RZ, RZ, -R13 ;  /* 0x000000ffff0dd224 */ /* 0x000fe200078e0a0d */
[----:B------:R-:W-:Y:S01]  /*1280*/  ISETP.GT.U32.AND P5, PT, R0, R17, PT ;  /* 0x000000110000720c */ /* 0x000fe20003fa4070 */
[----:B------:R-:W-:Y:S01]  /*1290*/  @!P1 IMAD.IADD R27, R27, 0x1, -R0 ;  /* 0x000000011b1b9824 */ /* 0x000fe200078e0a00 */
[----:B------:R-:W-:Y:S01]  /*12a0*/  ISETP.GE.AND P1, PT, R19, RZ, PT ;  /* 0x000000ff1300720c */ /* 0x000fe20003f26270 */
[----:B------:R-:W-:Y:S01]  /*12b0*/  @!P0 IMAD.MOV R33, RZ, RZ, -R33 ;  /* 0x000000ffff218224 */ /* 0x000fe200078e0a21 */
[----:B------:R-:W-:-:S02]  /*12c0*/  IABS R19, R8 ;  /* 0x0000000800137213 */ /* 0x000fc40000000000 */
[----:B------:R-:W-:Y:S02]  /*12d0*/  ISETP.GT.U32.AND P0, PT, R0, R27, PT ;  /* 0x0000001b0000720c */ /* 0x000fe40003f04070 */
[----:B------:R-:W-:Y:S01]  /*12e0*/  ISETP.GE.AND P6, PT, R10, RZ, PT ;  /* 0x000000ff0a00720c */ /* 0x000fe20003fc6270 */
[--C-:B------:R-:W-:Y:S01]  /*12f0*/  @!P2 IMAD.IADD R15, R15, 0x1, -R0.reuse ;  /* 0x000000010f0fa824 */ /* 0x100fe200078e0a00 */
[----:B------:R-:W-:Y:S01]  /*1300*/  ISETP.GE.AND P2, PT, R8, RZ, PT ;  /* 0x000000ff0800720c */ /* 0x000fe20003f46270 */
[--C-:B------:R-:W-:Y:S01]  /*1310*/  @!P3 IMAD.IADD R25, R25, 0x1, -R0.reuse ;  /* 0x000000011919b824 */ /* 0x100fe200078e0a00 */
[----:B------:R-:W-:Y:S01]  /*1320*/  ISETP.GE.AND P3, PT, R6, RZ, PT ;  /* 0x000000ff0600720c */ /* 0x000fe20003f66270 */
[----:B------:R-:W-:Y:S01]  /*1330*/  @!P5 IMAD.IADD R17, R17, 0x1, -R0 ;  /* 0x000000011111d824 */ /* 0x000fe200078e0a00 */
[----:B------:R-:W-:Y:S01]  /*1340*/  ISETP.GT.U32.AND P5, PT, R0, R15, PT ;  /* 0x0000000f0000720c */ /* 0x000fe20003fa4070 */
[----:B------:R-:W-:Y:S01]  /*1350*/  IMAD.HI.U32 R6, R4, R21, RZ ;  /* 0x0000001504067227 */ /* 0x000fe200078e00ff */
[----:B------:R-:W-:-:S02]  /*1360*/  IADD3 R10, R2, 0x1c0, RZ ;  /* 0x000001c0020a7810 */ /* 0x000fc40007ffe0ff */
[----:B------:R-:W-:Y:S01]  /*1370*/  IADD3 R18, R2, 0x1a4, RZ ;  /* 0x000001a402127810 */ /* 0x000fe20007ffe0ff */
[----:B------:R-:W-:Y:S01]  /*1380*/  IMAD.MOV R6, RZ, RZ, -R6 ;  /* 0x000000ffff067224 */ /* 0x000fe200078e0a06 */
[----:B------:R-:W-:Y:S01]  /*1390*/  IABS R59, R10 ;  /* 0x0000000a003b7213 */ /* 0x000fe20000000000 */
[--C-:B------:R-:W-:Y:S01]  /*13a0*/  @!P0 IMAD.IADD R27, R27, 0x1, -R0.reuse ;  /* 0x000000011b1b8824 */ /* 0x100fe200078e0a00 */
[----:B------:R-:W-:Y:S01]  /*13b0*/  ISETP.GE.AND P0, PT, R16, RZ, PT ;  /* 0x000000ff1000720c */ /* 0x000fe20003f06270 */
[----:B------:R-:W-:Y:S01]  /*13c0*/  IMAD R21, R0, R6, R21 ;  /* 0x0000000600157224 */ /* 0x000fe200078e0215 */
[----:B------:R-:W-:Y:S01]  /*13d0*/  IADD3 R6, R2, 0x1bc, RZ ;  /* 0x000001bc02067810 */ /* 0x000fe20007ffe0ff */
[----:B------:R-:W-:Y:S01]  /*13e0*/  IMAD.HI.U32 R8, R4, R19, RZ ;  /* 0x0000001304087227 */ /* 0x000fe200078e00ff */
[----:B------:R-:W-:Y:S02]  /*13f0*/  IADD3 R16, R2, 0x1a8, RZ ;  /* 0x000001a802107810 */ /* 0x000fe40007ffe0ff */
[----:B------:R-:W-:Y:S01]  /*1400*/  IABS R61, R6 ;  /* 0x00000006003d7213 */ /* 0x000fe20000000000 */
[----:B------:R-:W-:Y:S01]  /*1410*/  @!P4 IMAD.MOV R27, RZ, RZ, -R27 ;  /* 0x000000ffff1bc224 */ /* 0x000fe200078e0a1b */
[C---:B------:R-:W-:Y:S01]  /*1420*/  ISETP.GT.U32.AND P4, PT, R0.reuse, R17, PT ;  /* 0x000000110000720c */ /* 0x040fe20003f84070 */
[----:B------:R-:W-:Y:S01]  /*1430*/  @!P5 IMAD.IADD R15, R15, 0x1, -R0 ;  /* 0x000000010f0fd824 */ /* 0x000fe200078e0a00 */
[C---:B------:R-:W-:Y:S01]  /*1440*/  ISETP.GT.U32.AND P5, PT, R0.reuse, R21, PT ;  /* 0x000000150000720c */ /* 0x040fe20003fa4070 */
[----:B------:R-:W-:Y:S01]  /*1450*/  IMAD.MOV R8, RZ, RZ, -R8 ;  /* 0x000000ffff087224 */ /* 0x000fe200078e0a08 */
[----:B------:R-:W-:Y:S01]  /*1460*/  IABS R71, R16 ;  /* 0x0000001000477213 */ /* 0x000fe20000000000 */
[----:B------:R-:W-:Y:S01]  /*1470*/  @!P6 IMAD.MOV R15, RZ, RZ, -R15 ;  /* 0x000000ffff0fe224 */ /* 0x000fe200078e0a0f */
[----:B------:R-:W-:Y:S01]  /*1480*/  IABS R73, R18 ;  /* 0x0000001200497213 */ /* 0x000fe20000000000 */
[----:B------:R-:W-:Y:S01]  /*1490*/  IMAD R19, R0, R8, R19 ;  /* 0x0000000800137224 */ /* 0x000fe200078e0213 */
[----:B------:R-:W-:Y:S01]  /*14a0*/  IADD3 R8, R2, 0x1b8, RZ ;  /* 0x000001b802087810 */ /* 0x000fe20007ffe0ff */
[----:B------:R-:W-:Y:S01]  /*14b0*/  @!P1 IMAD.MOV R25, RZ, RZ, -R25 ;  /* 0x000000ffff199224 */ /* 0x000fe200078e0a19 */
[----:B------:R-:W-:-:S02]  /*14c0*/  ISETP.GE.AND P1, PT, R10, RZ, PT ;  /* 0x000000ff0a00720c */ /* 0x000fc40003f26270 */
[----:B------:R-:W-:Y:S01]  /*14d0*/  ISETP.GT.U32.AND P6, PT, R0, R19, PT ;  /* 0x000000130000720c */ /* 0x000fe20003fc4070 */
[--C-:B------:R-:W-:Y:S01]  /*14e0*/  @!P4 IMAD.IADD R17, R17, 0x1, -R0.reuse ;  /* 0x000000011111c824 */ /* 0x100fe200078e0a00 */
[----:B------:R-:W-:Y:S01]  /*14f0*/  ISETP.GE.AND P4, PT, R6, RZ, PT ;  /* 0x000000ff0600720c */ /* 0x000fe20003f86270 */
[----:B------:R-:W-:Y:S01]  /*1500*/  @!P5 IMAD.IADD R21, R21, 0x1, -R0 ;  /* 0x000000011515d824 */ /* 0x000fe200078e0a00 */
[----:B------:R-:W-:Y:S01]  /*1510*/  IABS R65, R8 ;  /* 0x0000000800417213 */ /* 0x000fe20000000000 */
[----:B------:R-:W-:-:S03]  /*1520*/  IMAD.HI.U32 R6, R4, R59, RZ ;  /* 0x0000003b04067227 */ /* 0x000fc600078e00ff */
[----:B------:R-:W-:Y:S01]  /*1530*/  ISETP.GT.U32.AND P5, PT, R0, R21, PT ;  /* 0x000000150000720c */ /* 0x000fe20003fa4070 */
[----:B------:R-:W-:Y:S02]  /*1540*/  IMAD.MOV R10, RZ, RZ, -R6 ;  /* 0x000000ffff0a7224 */ /* 0x000fe400078e0a06 */
[----:B------:R-:W-:Y:S02]  /*1550*/  IMAD.HI.U32 R6, R4, R61, RZ ;  /* 0x0000003d04067227 */ /* 0x000fe400078e00ff */
[----:B------:R-:W-:Y:S02]  /*1560*/  @!P6 IADD3 R19, R19, -R0, RZ ;  /* 0x800000001313e210 */ /* 0x000fe40007ffe0ff */
[----:B------:R-:W-:Y:S02]  /*1570*/  IMAD.MOV R6, RZ, RZ, -R6 ;  /* 0x000000ffff067224 */ /* 0x000fe400078e0a06 */
[C---:B------:R-:W-:Y:S01]  /*1580*/  IMAD R59, R0.reuse, R10, R59 ;  /* 0x0000000a003b7224 */ /* 0x040fe200078e023b */
[C---:B------:R-:W-:Y:S01]  /*1590*/  ISETP.GT.U32.AND P6, PT, R0.reuse, R19, PT ;  /* 0x000000130000720c */ /* 0x040fe20003fc4070 */
[----:B------:R-:W-:Y:S01]  /*15a0*/  IMAD R61, R0, R6, R61 ;  /* 0x00000006003d7224 */ /* 0x000fe200078e023d */
[----:B------:R-:W-:Y:S01]  /*15b0*/  IADD3 R10, R2, 0x1b0, RZ ;  /* 0x000001b0020a7810 */ /* 0x000fe20007ffe0ff */
[----:B------:R-:W-:-:S03]  /*15c0*/  IMAD.HI.U32 R6, R4, R65, RZ ;  /* 0x0000004104067227 */ /* 0x000fc600078e00ff */
[----:B------:R-:W-:Y:S01]  /*15d0*/  IABS R67, R10 ;  /* 0x0000000a00437213 */ /* 0x000fe20000000000 */
[----:B------:R-:W-:Y:S01]  /*15e0*/  @!P0 IMAD.MOV R17, RZ, RZ, -R17 ;  /* 0x000000ffff118224 */ /* 0x000fe200078e0a11 */
[----:B------:R-:W-:Y:S01]  /*15f0*/  ISETP.GE.AND P0, PT, R8, RZ, PT ;  /* 0x000000ff0800720c */ /* 0x000fe20003f06270 */
[----:B------:R-:W-:Y:S01]  /*1600*/  @!P5 IMAD.IADD R21, R21, 0x1, -R0 ;  /* 0x000000011515d824 */ /* 0x000fe200078e0a00 */
[----:B------:R-:W-:Y:S01]  /*1610*/  ISETP.GT.U32.AND P5, PT, R0, R59, PT ;  /* 0x0000003b0000720c */ /* 0x000fe20003fa4070 */
[----:B------:R-:W-:-:S04]  /*1620*/  IMAD.HI.U32 R8, R4, R63, RZ ;  /* 0x0000003f04087227 */ /* 0x000fc800078e00ff */
[----:B------:R-:W-:Y:S02]  /*1630*/  IMAD.MOV R6, RZ, RZ, -R6 ;  /* 0x000000ffff067224 */ /* 0x000fe400078e0a06 */
[----:B------:R-:W-:Y:S02]  /*1640*/  IMAD.MOV R8, RZ, RZ, -R8 ;  /* 0x000000ffff087224 */ /* 0x000fe400078e0a08 */
[C---:B------:R-:W-:Y:S02]  /*1650*/  IMAD R65, R0.reuse, R6, R65 ;  /* 0x0000000600417224 */ /* 0x040fe400078e0241 */
[C---:B------:R-:W-:Y:S02]  /*1660*/  IMAD R63, R0.reuse, R8, R63 ;  /* 0x00000008003f7224 */ /* 0x040fe400078e023f */
[--C-:B------:R-:W-:Y:S01]  /*1670*/  @!P6 IMAD.IADD R19, R19, 0x1, -R0.reuse ;  /* 0x000000011313e824 */ /* 0x100fe200078e0a00 */
[C---:B------:R-:W-:Y:S01]  /*1680*/  ISETP.GT.U32.AND P6, PT, R0.reuse, R65, PT ;  /* 0x000000410000720c */ /* 0x040fe20003fc4070 */
[----:B------:R-:W-:Y:S01]  /*1690*/  @!P5 IMAD.IADD R59, R59, 0x1, -R0 ;  /* 0x000000013b3bd824 */ /* 0x000fe200078e0a00 */
[C---:B------:R-:W-:Y:S01]  /*16a0*/  ISETP.GT.U32.AND P5, PT, R0.reuse, R63, PT ;  /* 0x0000003f0000720c */ /* 0x040fe20003fa4070 */
[----:B------:R-:W-:Y:S01]  /*16b0*/  @!P3 IMAD.MOV R21, RZ, RZ, -R21 ;  /* 0x000000ffff15b224 */ /* 0x000fe200078e0a15 */
[----:B------:R-:W-:Y:S01]  /*16c0*/  ISETP.GT.U32.AND P3, PT, R0, R61, PT ;  /* 0x0000003d0000720c */ /* 0x000fe20003f64070 */
[----:B------:R-:W-:-:S04]  /*16d0*/  IMAD.HI.U32 R6, R4, R67, RZ ;  /* 0x0000004304067227 */ /* 0x000fc800078e00ff */
[----:B------:R-:W-:Y:S02]  /*16e0*/  IMAD.MOV R6, RZ, RZ, -R6 ;  /* 0x000000ffff067224 */ /* 0x000fe400078e0a06 */
[----:B------:R-:W-:Y:S02]  /*16f0*/  @!P2 IMAD.MOV R19, RZ, RZ, -R19 ;  /* 0x000000ffff13a224 */ /* 0x000fe400078e0a13 */
[--C-:B------:R-:W-:Y:S02]  /*1700*/  @!P6 IMAD.IADD R65, R65, 0x1, -R0.reuse ;  /* 0x000000014141e824 */ /* 0x100fe400078e0a00 */
[----:B------:R-:W-:Y:S02]  /*1710*/  @!P5 IMAD.IADD R63, R63, 0x1, -R0 ;  /* 0x000000013f3fd824 */ /* 0x000fe400078e0a00 */
[C---:B------:R-:W-:Y:S01]  /*1720*/  IMAD R67, R0.reuse, R6, R67 ;  /* 0x0000000600437224 */ /* 0x040fe200078e0243 */
[----:B------:R-:W-:Y:S01]  /*1730*/  ISETP.GT.U32.AND P5, PT, R0, R65, PT ;  /* 0x000000410000720c */ /* 0x000fe20003fa4070 */
[----:B------:R-:W-:Y:S01]  /*1740*/  IMAD.HI.U32 R6, R4, R69, RZ ;  /* 0x0000004504067227 */ /* 0x000fe200078e00ff */
[----:B------:R-:W-:-:S03]  /*1750*/  ISETP.GT.U32.AND P2, PT, R0, R63, PT ;  /* 0x0000003f0000720c */ /* 0x000fc60003f44070 */
[----:B------:R-:W-:Y:S01]  /*1760*/  @!P3 IMAD.IADD R61, R61, 0x1, -R0 ;  /* 0x000000013d3db824 */ /* 0x000fe200078e0a00 */
[----:B------:R-:W-:Y:S01]  /*1770*/  ISETP.GT.U32.AND P3, PT, R0, R59, PT ;  /* 0x0000003b0000720c */ /* 0x000fe20003f64070 */
[----:B------:R-:W-:Y:S02]  /*1780*/  IMAD.MOV R6, RZ, RZ, -R6 ;  /* 0x000000ffff067224 */ /* 0x000fe400078e0a06 */
[----:B------:R-:W-:Y:S01]  /*1790*/  IMAD.HI.U32 R8, R4, R73, RZ ;  /* 0x0000004904087227 */ /* 0x000fe200078e00ff */
[----:B------:R-:W-:-:S03]  /*17a0*/  ISETP.GT.U32.AND P6, PT, R0, R61, PT ;  /* 0x0000003d0000720c */ /* 0x000fc60003fc4070 */
[----:B------:R-:W-:Y:S02]  /*17b0*/  IMAD R69, R0, R6, R69 ;  /* 0x0000000600457224 */ /* 0x000fe400078e0245 */
[----:B------:R-:W-:Y:S02]  /*17c0*/  @!P5 IMAD.IADD R65, R65, 0x1, -R0 ;  /* 0x000000014141d824 */ /* 0x000fe400078e0a00 */
[----:B------:R-:W-:Y:S01]  /*17d0*/  IMAD.HI.U32 R6, R4, R71, RZ ;  /* 0x0000004704067227 */ /* 0x000fe200078e00ff */
[----:B------:R-:W-:-:S03]  /*17e0*/  ISETP.GT.U32.AND P5, PT, R0, R69, PT ;  /* 0x000000450000720c */ /* 0x000fc60003fa4070 */
[----:B------:R-:W-:Y:S02]  /*17f0*/  IMAD.MOV R6, RZ, RZ, -R6 ;  /* 0x000000ffff067224 */ /* 0x000fe400078e0a06 */
[--C-:B------:R-:W-:Y:S01]  /*1800*/  @!P6 IMAD.IADD R61, R61, 0x1, -R0.reuse ;  /* 0x000000013d3de824 */ /* 0x100fe200078e0a00 */
[----:B------:R-:W-:Y:S01]  /*1810*/  ISETP.GE.AND P6, PT, R12, RZ, PT ;  /* 0x000000ff0c00720c */ /* 0x000fe20003fc6270 */
[----:B------:R-:W-:Y:S01]  /*1820*/  IMAD R71, R0, R6, R71 ;  /* 0x0000000600477224 */ /* 0x000fe200078e0247 */
[----:B------:R-:W-:Y:S01]  /*1830*/  IADD3 R12, R2, 0x1a0, RZ ;  /* 0x000001a0020c7810 */ /* 0x000fe20007ffe0ff */
[----:B------:R-:W-:Y:S02]  /*1840*/  @!P4 IMAD.MOV R61, RZ, RZ, -R61 ;  /* 0x000000ffff3dc224 */ /* 0x000fe400078e0a3d */
[--C-:B------:R-:W-:Y:S01]  /*1850*/  @!P3 IMAD.IADD R59, R59, 0x1, -R0.reuse ;  /* 0x000000013b3bb824 */ /* 0x100fe200078e0a00 */
[----:B------:R-:W-:Y:S01]  /*1860*/  IABS R75, R12 ;  /* 0x0000000c004b7213 */ /* 0x000fe20000000000 */
[----:B------:R-:W-:Y:S01]  /*1870*/  @!P5 IMAD.IADD R69, R69, 0x1, -R0 ;  /* 0x000000014545d824 */ /* 0x000fe200078e0a00 */
[C---:B------:R-:W-:Y:S01]  /*1880*/  ISETP.GT.U32.AND P3, PT, R0.reuse, R67, PT ;  /* 0x000000430000720c */ /* 0x040fe20003f64070 */
[----:B------:R-:W-:Y:S01]  /*1890*/  IMAD.MOV R8, RZ, RZ, -R8 ;  /* 0x000000ffff087224 */ /* 0x000fe200078e0a08 */
[----:B------:R-:W-:Y:S01]  /*18a0*/  ISETP.GT.U32.AND P5, PT, R0, R71, PT ;  /* 0x000000470000720c */ /* 0x000fe20003fa4070 */
[----:B------:R-:W-:Y:S01]  /*18b0*/  IMAD.HI.U32 R6, R4, R75, RZ ;  /* 0x0000004b04067227 */ /* 0x000fe200078e00ff */
[----:B------:R-:W-:-:S03]  /*18c0*/  ISETP.GT.U32.AND P4, PT, R0, R69, PT ;  /* 0x000000450000720c */ /* 0x000fc60003f84070 */
[----:B------:R-:W-:Y:S02]  /*18d0*/  IMAD.MOV R6, RZ, RZ, -R6 ;  /* 0x000000ffff067224 */ /* 0x000fe400078e0a06 */
[--C-:B------:R-:W-:Y:S01]  /*18e0*/  @!P2 IMAD.IADD R63, R63, 0x1, -R0.reuse ;  /* 0x000000013f3fa824 */ /* 0x100fe200078e0a00 */
[----:B------:R-:W-:Y:S01]  /*18f0*/  ISETP.GE.AND P2, PT, R10, RZ, PT ;  /* 0x000000ff0a00720c */ /* 0x000fe20003f46270 */
[----:B------:R-:W-:Y:S01]  /*1900*/  IMAD R75, R0, R6, R75 ;  /* 0x00000006004b7224 */ /* 0x000fe200078e024b */
[----:B------:R-:W-:Y:S01]  /*1910*/  IADD3 R10, R2, 0x19c, RZ ;  /* 0x0000019c020a7810 */ /* 0x000fe20007ffe0ff */
[--C-:B------:R-:W-:Y:S01]  /*1920*/  @!P3 IMAD.IADD R67, R67, 0x1, -R0.reuse ;  /* 0x000000014343b824 */ /* 0x100fe200078e0a00 */
[----:B------:R-:W-:Y:S01]  /*1930*/  ISETP.GE.AND P3, PT, R14, RZ, PT ;  /* 0x000000ff0e00720c */ /* 0x000fe20003f66270 */
[C---:B------:R-:W-:Y:S01]  /*1940*/  IMAD R73, R0.reuse, R8, R73 ;  /* 0x0000000800497224 */ /* 0x040fe200078e0249 */
[----:B------:R-:W-:Y:S01]  /*1950*/  IABS R173, R10 ;  /* 0x0000000a00ad7213 */ /* 0x000fe20000000000 */
[----:B------:R-:W-:Y:S01]  /*1960*/  @!P4 IMAD.IADD R69, R69, 0x1, -R0 ;  /* 0x000000014545c824 */ /* 0x000fe200078e0a00 */
[C---:B------:R-:W-:Y:S01]  /*1970*/  ISETP.GT.U32.AND P4, PT, R0.reuse, R75, PT ;  /* 0x0000004b0000720c */ /* 0x040fe20003f84070 */
[----:B------:R-:W-:Y:S01]  /*1980*/  @!P1 IMAD.MOV R59, RZ, RZ, -R59 ;  /* 0x000000ffff3b9224 */ /* 0x000fe200078e0a3b */
[C---:B------:R-:W-:Y:S01]  /*1990*/  ISETP.GT.U32.AND P1, PT, R0.reuse, R67, PT ;  /* 0x000000430000720c */ /* 0x040fe20003f24070 */
[----:B------:R-:W-:Y:S01]  /*19a0*/  @!P6 IMAD.MOV R63, RZ, RZ, -R63 ;  /* 0x000000ffff3fe224 */ /* 0x000fe200078e0a3f */
[----:B------:R-:W-:Y:S01]  /*19b0*/  ISETP.GT.U32.AND P6, PT, R0, R73, PT ;  /* 0x000000490000720c */ /* 0x000fe20003fc4070 */
[----:B------:R-:W-:Y:S01]  /*19c0*/  IMAD.HI.U32 R6, R4, R173, RZ ;  /* 0x000000ad04067227 */ /* 0x000fe200078e00ff */
[----:B------:R-:W-:-:S03]  /*19d0*/  IADD3 R14, R2, 0x198, RZ ;  /* 0x00000198020e7810 */ /* 0x000fc60007ffe0ff */
[----:B------:R-:W-:Y:S01]  /*19e0*/  IMAD.MOV R8, RZ, RZ, -R6 ;  /* 0x000000ffff087224 */ /* 0x000fe200078e0a06 */
[----:B------:R-:W-:Y:S01]  /*19f0*/  IABS R77, R14 ;  /* 0x0000000e004d7213 */ /* 0x000fe20000000000 */
[--C-:B------:R-:W-:Y:S01]  /*1a00*/  @!P5 IMAD.IADD R71, R71, 0x1, -R0.reuse ;  /* 0x000000014747d824 */ /* 0x100fe200078e0a00 */
[----:B------:R-:W-:Y:S01]  /*1a10*/  ISETP.GE.AND P5, PT, R12, RZ, PT ;  /* 0x000000ff0c00720c */ /* 0x000fe20003fa6270 */
[----:B------:R-:W-:Y:S01]  /*1a20*/  @!P4 IMAD.IADD R75, R75, 0x1, -R0 ;  /* 0x000000014b4bc824 */ /* 0x000fe200078e0a00 */
[----:B------:R-:W-:Y:S01]  /*1a30*/  IADD3 R12, R2, 0x194, RZ ;  /* 0x00000194020c7810 */ /* 0x000fe20007ffe0ff */
[----:B------:R-:W-:-:S03]  /*1a40*/  IMAD.HI.U32 R6, R4, R77, RZ ;  /* 0x0000004d04067227 */ /* 0x000fc600078e00ff */
[C---:B------:R-:W-:Y:S01]  /*1a50*/  ISETP.GT.U32.AND P4, PT, R0.reuse, R75, PT ;  /* 0x0000004b0000720c */ /* 0x040fe20003f84070 */
[--C-:B------:R-:W-:Y:S01]  /*1a60*/  @!P1 IMAD.IADD R67, R67, 0x1, -R0.reuse ;  /* 0x0000000143439824 */ /* 0x100fe200078e0a00 */
[----:B------:R-:W-:Y:S01]  /*1a70*/  IABS R175, R12 ;  /* 0x0000000c00af7213 */ /* 0x000fe20000000000 */
[----:B------:R-:W-:Y:S01]  /*1a80*/  @!P6 IMAD.IADD R73, R73, 0x1, -R0 ;  /* 0x000000014949e824 */ /* 0x000fe200078e0a00 */
[----:B------:R-:W-:Y:S01]  /*1a90*/  ISETP.GT.U32.AND P6, PT, R0, R71, PT ;  /* 0x000000470000720c */ /* 0x000fe20003fc4070 */
[----:B------:R-:W-:Y:S01]  /*1aa0*/  IMAD.MOV R6, RZ, RZ, -R6 ;  /* 0x000000ffff067224 */ /* 0x000fe200078e0a06 */
[----:B------:R-:W-:Y:S01]  /*1ab0*/  ISETP.GE.AND P1, PT, R18, RZ, PT ;  /* 0x000000ff1200720c */ /* 0x000fe20003f26270 */
[----:B------:R-:W-:Y:S01]  /*1ac0*/  @!P2 IMAD.MOV R67, RZ, RZ, -R67 ;  /* 0x000000ffff43a224 */ /* 0x000fe200078e0a43 */
[C---:B------:R-:W-:Y:S01]  /*1ad0*/  ISETP.GT.U32.AND P2, PT, R0.reuse, R73, PT ;  /* 0x000000490000720c */ /* 0x040fe20003f44070 */
[----:B------:R-:W-:Y:S01]  /*1ae0*/  IMAD R77, R0, R6, R77 ;  /* 0x00000006004d7224 */ /* 0x000fe200078e024d */
[----:B------:R-:W-:Y:S01]  /*1af0*/  IADD3 R18, R2, 0x134, RZ ;  /* 0x0000013402127810 */ /* 0x000fe20007ffe0ff */
[----:B------:R-:W-:Y:S01]  /*1b00*/  @!P0 IMAD.MOV R65, RZ, RZ, -R65 ;  /* 0x000000ffff418224 */ /* 0x000fe200078e0a41 */
[----:B------:R-:W-:Y:S01]  /*1b10*/  ISETP.GE.AND P0, PT, R16, RZ, PT ;  /* 0x000000ff1000720c */ /* 0x000fe20003f06270 */
[----:B------:R-:W-:Y:S01]  /*1b20*/  @!P4 IMAD.IADD R75, R75, 0x1, -R0 ;  /* 0x000000014b4bc824 */ /* 0x000fe200078e0a00 */
[----:B------:R-:W-:Y:S01]  /*1b30*/  ISETP.GT.U32.AND P4, PT, R0, R77, PT ;  /* 0x0000004d0000720c */ /* 0x000fe20003f84070 */
[----:B------:R-:W-:Y:S01]  /*1b40*/  IMAD.HI.U32 R6, R4, R175, RZ ;  /* 0x000000af04067227 */ /* 0x000fe200078e00ff */
[----:B------:R-:W-:-:S02]  /*1b50*/  IADD3 R16, R2, 0x190, RZ ;  /* 0x0000019002107810 */ /* 0x000fc40007ffe0ff */
[----:B------:R-:W-:Y:S01]  /*1b60*/  IABS R199, R18 ;  /* 0x0000001200c77213 */ /* 0x000fe20000000000 */
[----:B------:R-:W-:Y:S01]  /*1b70*/  IMAD R173, R0, R8, R173 ;  /* 0x0000000800ad7224 */ /* 0x000fe200078e02ad */
[----:B------:R-:W-:Y:S01]  /*1b80*/  IABS R79, R16 ;  /* 0x00000010004f7213 */ /* 0x000fe20000000000 */
[----:B------:R-:W-:Y:S01]  /*1b90*/  @!P2 IMAD.IADD R73, R73, 0x1, -R0 ;  /* 0x000000014949a824 */ /* 0x000fe200078e0a00 */
[----:B------:R-:W-:Y:S01]  /*1ba0*/  ISETP.GE.AND P2, PT, R10, RZ, PT ;  /* 0x000000ff0a00720c */ /* 0x000fe20003f46270 */
[----:B------:R-:W-:Y:S01]  /*1bb0*/  IMAD.MOV R6, RZ, RZ, -R6 ;  /* 0x000000ffff067224 */ /* 0x000fe200078e0a06 */
[----:B------:R-:W-:Y:S01]  /*1bc0*/  IADD3 R10, R2, 0x18c, RZ ;  /* 0x0000018c020a7810 */ /* 0x000fe20007ffe0ff */
[----:B------:R-:W-:-:S03]  /*1bd0*/  IMAD.HI.U32 R8, R4, R79, RZ ;  /* 0x0000004f04087227 */ /* 0x000fc600078e00ff */
[----:B------:R-:W-:Y:S01]  /*1be0*/  IABS R177, R10 ;  /* 0x0000000a00b17213 */ /* 0x000fe20000000000 */
[--C-:B------:R-:W-:Y:S02]  /*1bf0*/  @!P4 IMAD.IADD R77, R77, 0x1, -R0.reuse ;  /* 0x000000014d4dc824 */ /* 0x100fe400078e0a00 */
[----:B------:R-:W-:Y:S01]  /*1c00*/  @!P6 IMAD.IADD R71, R71, 0x1, -R0 ;  /* 0x000000014747e824 */ /* 0x000fe200078e0a00 */
[C---:B------:R-:W-:Y:S01]  /*1c10*/  ISETP.GT.U32.AND P6, PT, R0.reuse, R173, PT ;  /* 0x000000ad0000720c */ /* 0x040fe20003fc4070 */
[----:B------:R-:W-:Y:S02]  /*1c20*/  IMAD.MOV R8, RZ, RZ, -R8 ;  /* 0x000000ffff087224 */ /* 0x000fe400078e0a08 */
[C---:B------:R-:W-:Y:S02]  /*1c30*/  IMAD R175, R0.reuse, R6, R175 ;  /* 0x0000000600af7224 */ /* 0x040fe400078e02af */
[----:B------:R-:W-:Y:S01]  /*1c40*/  @!P3 IMAD.MOV R69, RZ, RZ, -R69 ;  /* 0x000000ffff45b224 */ /* 0x000fe200078e0a45 */
[C---:B------:R-:W-:Y:S01]  /*1c50*/  ISETP.GT.U32.AND P3, PT, R0.reuse, R77, PT ;  /* 0x0000004d0000720c */ /* 0x040fe20003f64070 */
[----:B------:R-:W-:Y:S01]  /*1c60*/  IMAD R79, R0, R8, R79 ;  /* 0x00000008004f7224 */ /* 0x000fe200078e024f */
[----:B------:R-:W-:Y:S01]  /*1c70*/  IADD3 R8, R2, 0x184, RZ ;  /* 0x0000018402087810 */ /* 0x000fe20007ffe0ff */
[----:B------:R-:W-:-:S03]  /*1c80*/  IMAD.HI.U32 R6, R4, R177, RZ ;  /* 0x000000b104067227 */ /* 0x000fc600078e00ff */
[----:B------:R-:W-:Y:S01]  /*1c90*/  IABS R179, R8 ;  /* 0x0000000800b37213 */ /* 0x000fe20000000000 */
[----:B------:R-:W-:Y:S01]  /*1ca0*/  @!P0 IMAD.MOV R71, RZ, RZ, -R71 ;  /* 0x000000ffff478224 */ /* 0x000fe200078e0a47 */
[C---:B------:R-:W-:Y:S01]  /*1cb0*/  ISETP.GT.U32.AND P0, PT, R0.reuse, R175, PT ;  /* 0x000000af0000720c */ /* 0x040fe20003f04070 */
[----:B------:R-:W-:Y:S02]  /*1cc0*/  IMAD.MOV R6, RZ, RZ, -R6 ;  /* 0x000000ffff067224 */ /* 0x000fe400078e0a06 */
[----:B------:R-:W-:Y:S01]  /*1cd0*/  @!P5 IMAD.MOV R75, RZ, RZ, -R75 ;  /* 0x000000ffff4bd224 */ /* 0x000fe200078e0a4b */
[C---:B------:R-:W-:Y:S01]  /*1ce0*/  ISETP.GT.U32.AND P5, PT, R0.reuse, R79, PT ;  /* 0x0000004f0000720c */ /* 0x040fe20003fa4070 */
[----:B------:R-:W-:Y:S02]  /*1cf0*/  IMAD R177, R0, R6, R177 ;  /* 0x0000000600b17224 */ /* 0x000fe400078e02b1 */
[--C-:B------:R-:W-:Y:S01]  /*1d00*/  @!P6 IMAD.IADD R173, R173, 0x1, -R0.reuse ;  /* 0x00000001adade824 */ /* 0x100fe200078e0a00 */
[----:B------:R-:W-:Y:S01]  /*1d10*/  ISETP.GE.AND P6, PT, R14, RZ, PT ;  /* 0x000000ff0e00720c */ /* 0x000fe20003fc6270 */
[--C-:B------:R-:W-:Y:S01]  /*1d20*/  @!P3 IMAD.IADD R77, R77, 0x1, -R0.reuse ;  /* 0x000000014d4db824 */ /* 0x100fe200078e0a00 */
[----:B------:R-:W-:Y:S01]  /*1d30*/  IADD3 R14, R2, 0x188, RZ ;  /* 0x00000188020e7810 */ /* 0x000fe20007ffe0ff */
[----:B------:R-:W-:Y:S01]  /*1d40*/  @!P1 IMAD.MOV R73, RZ, RZ, -R73 ;  /* 0x000000ffff499224 */ /* 0x000fe200078e0a49 */
[----:B------:R-:W-:Y:S01]  /*1d50*/  ISETP.GT.U32.AND P3, PT, R0, R177, PT ;  /* 0x000000b10000720c */ /* 0x000fe20003f64070 */
[----:B------:R-:W-:Y:S01]  /*1d60*/  @!P0 IMAD.IADD R175, R175, 0x1, -R0 ;  /* 0x00000001afaf8824 */ /* 0x000fe200078e0a00 */
[----:B------:R-:W-:-:S02]  /*1d70*/  IABS R81, R14 ;  /* 0x0000000e00517213 */ /* 0x000fc40000000000 */
[C---:B------:R-:W-:Y:S01]  /*1d80*/  ISETP.GT.U32.AND P4, PT, R0.reuse, R173, PT ;  /* 0x000000ad0000720c */ /* 0x040fe20003f84070 */
[----:B------:R-:W-:Y:S01]  /*1d90*/  @!P5 IMAD.IADD R79, R79, 0x1, -R0 ;  /* 0x000000014f4fd824 */ /* 0x000fe200078e0a00 */
[----:B------:R-:W-:Y:S01]  /*1da0*/  ISETP.GT.U32.AND P5, PT, R0, R175, PT ;  /* 0x000000af0000720c */ /* 0x000fe20003fa4070 */
[----:B------:R-:W-:Y:S01]  /*1db0*/  IMAD.HI.U32 R6, R4, R81, RZ ;  /* 0x0000005104067227 */ /* 0x000fe200078e00ff */
[----:B------:R-:W-:Y:S02]  /*1dc0*/  ISETP.GE.AND P0, PT, R10, RZ, PT ;  /* 0x000000ff0a00720c */ /* 0x000fe40003f06270 */
[----:B------:R-:W-:Y:S01]  /*1dd0*/  ISETP.GE.AND P1, PT, R12, RZ, PT ;  /* 0x000000ff0c00720c */ /* 0x000fe20003f26270 */
[----:B------:R-:W-:Y:S01]  /*1de0*/  IMAD.MOV R6, RZ, RZ, -R6 ;  /* 0x000000ffff067224 */ /* 0x000fe200078e0a06 */
[C---:B------:R-:W-:Y:S01]  /*1df0*/  IADD3 R10, R2.reuse, 0x180, RZ ;  /* 0x00000180020a7810 */ /* 0x040fe20007ffe0ff */
[----:B------:R-:W-:Y:S01]  /*1e00*/  @!P3 IMAD.IADD R177, R177, 0x1, -R0 ;  /* 0x00000001b1b1b824 */ /* 0x000fe200078e0a00 */
[----:B------:R-:W-:Y:S01]  /*1e10*/  IADD3 R12, R2, 0x17c, RZ ;  /* 0x0000017c020c7810 */ /* 0x000fe20007ffe0ff */
[----:B------:R-:W-:Y:S01]  /*1e20*/  IMAD R81, R0, R6, R81 ;  /* 0x0000000600517224 */ /* 0x000fe200078e0251 */
[----:B------:R-:W-:Y:S01]  /*1e30*/  IABS R83, R10 ;  /* 0x0000000a00537213 */ /* 0x000fe20000000000 */
[----:B------:R-:W-:Y:S01]  /*1e40*/  IMAD.HI.U32 R6, R4, R179, RZ ;  /* 0x000000b304067227 */ /* 0x000fe200078e00ff */
[----:B------:R-:W-:-:S02]  /*1e50*/  ISETP.GT.U32.AND P3, PT, R0, R177, PT ;  /* 0x000000b10000720c */ /* 0x000fc40003f64070 */
[----:B------:R-:W-:Y:S01]  /*1e60*/  IABS R181, R12 ;  /* 0x0000000c00b57213 */ /* 0x000fe20000000000 */
[--C-:B------:R-:W-:Y:S01]  /*1e70*/  @!P5 IMAD.IADD R175, R175, 0x1, -R0.reuse ;  /* 0x00000001afafd824 */ /* 0x100fe200078e0a00 */
[----:B------:R-:W-:Y:S01]  /*1e80*/  ISETP.GT.U32.AND P5, PT, R0, R81, PT ;  /* 0x000000510000720c */ /* 0x000fe20003fa4070 */
[----:B------:R-:W-:Y:S01]  /*1e90*/  @!P4 IMAD.IADD R173, R173, 0x1, -R0 ;  /* 0x00000001adadc824 */ /* 0x000fe200078e0a00 */
[----:B------:R-:W-:Y:S01]  /*1ea0*/  ISETP.GE.AND P4, PT, R16, RZ, PT ;  /* 0x000000ff1000720c */ /* 0x000fe20003f86270 */
[----:B------:R-:W-:Y:S01]  /*1eb0*/  IMAD.MOV R6, RZ, RZ, -R6 ;  /* 0x000000ffff067224 */ /* 0x000fe200078e0a06 */
[----:B------:R-:W-:Y:S01]  /*1ec0*/  IADD3 R16, R2, 0x15c, RZ ;  /* 0x0000015c02107810 */ /* 0x000fe20007ffe0ff */
[----:B------:R-:W-:Y:S01]  /*1ed0*/  @!P2 IMAD.MOV R173, RZ, RZ, -R173 ;  /* 0x000000ffffada224 */ /* 0x000fe200078e0aad */
[C---:B------:R-:W-:Y:S01]  /*1ee0*/  ISETP.GT.U32.AND P2, PT, R0.reuse, R79, PT ;  /* 0x0000004f0000720c */ /* 0x040fe20003f44070 */
[----:B------:R-:W-:Y:S01]  /*1ef0*/  IMAD R179, R0, R6, R179 ;  /* 0x0000000600b37224 */ /* 0x000fe200078e02b3 */
[----:B------:R-:W-:Y:S01]  /*1f00*/  IABS R189, R16 ;  /* 0x0000001000bd7213 */ /* 0x000fe20000000000 */
[----:B------:R-:W-:-:S02]  /*1f10*/  @!P3 IMAD.IADD R177, R177, 0x1, -R0 ;  /* 0x00000001b1b1b824 */ /* 0x000fc400078e0a00 */
[----:B------:R-:W-:Y:S01]  /*1f20*/  @!P6 IMAD.MOV R77, RZ, RZ, -R77 ;  /* 0x000000ffff4de224 */ /* 0x000fe200078e0a4d */
[----:B------:R-:W-:Y:S01]  /*1f30*/  ISETP.GT.U32.AND P3, PT, R0, R179, PT ;  /* 0x000000b30000720c */ /* 0x000fe20003f64070 */
[----:B------:R-:W-:Y:S01]  /*1f40*/  IMAD.HI.U32 R6, R4, R83, RZ ;  /* 0x0000005304067227 */ /* 0x000fe200078e00ff */
[----:B------:R-:W-:Y:S02]  /*1f50*/  ISETP.GE.AND P6, PT, R14, RZ, PT ;  /* 0x000000ff0e00720c */ /* 0x000fe40003fc6270 */
[----:B------:R-:W-:Y:S01]  /*1f60*/  IADD3 R14, R2, 0x178, RZ ;  /* 0x00000178020e7810 */ /* 0x000fe20007ffe0ff */
[----:B------:R-:W-:Y:S01]  /*1f70*/  @!P5 IMAD.IADD R81, R81, 0x1, -R0 ;  /* 0x000000015151d824 */ /* 0x000fe200078e0a00 */
[----:B------:R-:W-:Y:S01]  /*1f80*/  ISETP.GE.AND P5, PT, R10, RZ, PT ;  /* 0x000000ff0a00720c */ /* 0x000fe20003fa6270 */
[----:B------:R-:W-:Y:S01]  /*1f90*/  IMAD.MOV R6, RZ, RZ, -R6 ;  /* 0x000000ffff067224 */ /* 0x000fe200078e0a06 */
[----:B------:R-:W-:Y:S01]  /*1fa0*/  IABS R85, R14 ;  /* 0x0000000e00557213 */ /* 0x000fe20000000000 */
[----:B------:R-:W-:Y:S01]  /*1fb0*/  @!P1 IMAD.MOV R175, RZ, RZ, -R175 ;  /* 0x000000ffffaf9224 */ /* 0x000fe200078e0aaf */
[----:B------:R-:W-:Y:S01]  /*1fc0*/  ISETP.GT.U32.AND P1, PT, R0, R81, PT ;  /* 0x000000510000720c */ /* 0x000fe20003f24070 */
[----:B------:R-:W-:Y:S01]  /*1fd0*/  @!P2 IMAD.IADD R79, R79, 0x1, -R0 ;  /* 0x000000014f4fa824 */ /* 0x000fe200078e0a00 */
[----:B------:R-:W-:Y:S01]  /*1fe0*/  ISETP.GE.AND P2, PT, R8, RZ, PT ;  /* 0x000000ff0800720c */ /* 0x000fe20003f46270 */
[----:B------:R-:W-:Y:S01]  /*1ff0*/  IMAD R83, R0, R6, R83 ;  /* 0x0000000600537224 */ /* 0x000fe200078e0253 */
[----:B------:R-:W-:Y:S01]  /*2000*/  IADD3 R10, R2, 0x174, RZ ;  /* 0x00000174020a7810 */ /* 0x000fe20007ffe0ff */
[----:B------:R-:W-:-:S03]  /*2010*/  IMAD.HI.U32 R8, R4, R85, RZ ;  /* 0x0000005504087227 */ /* 0x000fc600078e00ff */
[----:B------:R-:W-:Y:S01]  /*2020*/  IABS R183, R10 ;  /* 0x0000000a00b77213 */ /* 0x000fe20000000000 */
[----:B------:R-:W-:Y:S02]  /*2030*/  @!P3 IMAD.IADD R179, R179, 0x1, -R0 ;  /* 0x00000001b3b3b824 */ /* 0x000fe400078e0a00 */
[----:B------:R-:W-:Y:S01]  /*2040*/  @!P4 IMAD.MOV R79, RZ, RZ, -R79 ;  /* 0x000000ffff4fc224 */ /* 0x000fe200078e0a4f */
[C---:B------:R-:W-:Y:S01]  /*2050*/  ISETP.GT.U32.AND P4, PT, R0.reuse, R83, PT ;  /* 0x000000530000720c */ /* 0x040fe20003f84070 */
[----:B------:R-:W-:Y:S01]  /*2060*/  IMAD.MOV R8, RZ, RZ, -R8 ;  /* 0x000000ffff087224 */ /* 0x000fe200078e0a08 */
[----:B------:R-:W-:Y:S01]  /*2070*/  ISETP.GT.U32.AND P3, PT, R0, R179, PT ;  /* 0x000000b30000720c */ /* 0x000fe20003f64070 */
[----:B------:R-:W-:-:S04]  /*2080*/  IMAD.HI.U32 R6, R4, R181, RZ ;  /* 0x000000b504067227 */ /* 0x000fc800078e00ff */
[----:B------:R-:W-:Y:S01]  /*2090*/  @!P1 IMAD.IADD R81, R81, 0x1, -R0 ;  /* 0x0000000151519824 */ /* 0x000fe200078e0a00 */
[----:B------:R-:W-:Y:S01]  /*20a0*/  ISETP.GE.AND P1, PT, R14, RZ, PT ;  /* 0x000000ff0e00720c */ /* 0x000fe20003f26270 */
[----:B------:R-:W-:Y:S01]  /*20b0*/  IMAD R85, R0, R8, R85 ;  /* 0x0000000800557224 */ /* 0x000fe200078e0255 */
[C---:B------:R-:W-:Y:S01]  /*20c0*/  IADD3 R8, R2.reuse, 0x170, RZ ;  /* 0x0000017002087810 */ /* 0x040fe20007ffe0ff */
[----:B------:R-:W-:Y:S01]  /*20d0*/  IMAD.MOV R6, RZ, RZ, -R6 ;  /* 0x000000ffff067224 */ /* 0x000fe200078e0a06 */
[----:B------:R-:W-:Y:S01]  /*20e0*/  IADD3 R14, R2, 0x160, RZ ;  /* 0x00000160020e7810 */ /* 0x000fe20007ffe0ff */
[----:B------:R-:W-:Y:S01]  /*20f0*/  @!P6 IMAD.MOV R81, RZ, RZ, -R81 ;  /* 0x000000ffff51e224 */ /* 0x000fe200078e0a51 */
[C---:B------:R-:W-:Y:S01]  /*2100*/  ISETP.GT.U32.AND P6, PT, R0.reuse, R85, PT ;  /* 0x000000550000720c */ /* 0x040fe20003fc4070 */
[C---:B------:R-:W-:Y:S01]  /*2110*/  IMAD R181, R0.reuse, R6, R181 ;  /* 0x0000000600b57224 */ /* 0x040fe200078e02b5 */
[----:B------:R-:W-:Y:S01]  /*2120*/  IABS R99, R8 ;  /* 0x0000000800637213 */ /* 0x000fe20000000000 */
[--C-:B------:R-:W-:Y:S01]  /*2130*/  @!P4 IMAD.IADD R83, R83, 0x1, -R0.reuse ;  /* 0x000000015353c824 */ /* 0x100fe200078e0a00 */
[----:B------:R-:W-:Y:S01]  /*2140*/  IABS R103, R14 ;  /* 0x0000000e00677213 */ /* 0x000fe20000000000 */
[----:B------:R-:W-:Y:S01]  /*2150*/  @!P3 IMAD.IADD R179, R179, 0x1, -R0 ;  /* 0x00000001b3b3b824 */ /* 0x000fe200078e0a00 */
[C---:B------:R-:W-:Y:S01]  /*2160*/  ISETP.GT.U32.AND P3, PT, R0.reuse, R181, PT ;  /* 0x000000b50000720c */ /* 0x040fe20003f64070 */
[----:B------:R-:W-:Y:S01]  /*2170*/  @!P0 IMAD.MOV R177, RZ, RZ, -R177 ;  /* 0x000000ffffb18224 */ /* 0x000fe200078e0ab1 */
[----:B------:R-:W-:Y:S01]  /*2180*/  ISETP.GT.U32.AND P4, PT, R0, R83, PT ;  /* 0x000000530000720c */ /* 0x000fe20003f84070 */
[----:B------:R-:W-:Y:S01]  /*2190*/  IMAD.HI.U32 R6, R4, R183, RZ ;  /* 0x000000b704067227 */ /* 0x000fe200078e00ff */
[----:B------:R-:W-:-:S02]  /*21a0*/  ISETP.GE.AND P0, PT, R12, RZ, PT ;  /* 0x000000ff0c00720c */ /* 0x000fc40003f06270 */
[----:B------:R-:W-:Y:S01]  /*21b0*/  IADD3 R12, R2, 0x16c, RZ ;  /* 0x0000016c020c7810 */ /* 0x000fe20007ffe0ff */
[--C-:B------:R-:W-:Y:S02]  /*21c0*/  @!P6 IMAD.IADD R85, R85, 0x1, -R0.reuse ;  /* 0x000000015555e824 */ /* 0x100fe400078e0a00 */
[----:B------:R-:W-:Y:S01]  /*21d0*/  @!P2 IMAD.MOV R179, RZ, RZ, -R179 ;  /* 0x000000ffffb3a224 */ /* 0x000fe200078e0ab3 */
[----:B------:R-:W-:Y:S02]  /*21e0*/  IABS R185, R12 ;  /* 0x0000000c00b97213 */ /* 0x000fe40000000000 */
[----:B------:R-:W-:Y:S01]  /*21f0*/  ISETP.GT.U32.AND P6, PT, R0, R85, PT ;  /* 0x000000550000720c */ /* 0x000fe20003fc4070 */
[--C-:B------:R-:W-:Y:S01]  /*2200*/  @!P3 IMAD.IADD R181, R181, 0x1, -R0.reuse ;  /* 0x00000001b5b5b824 */ /* 0x100fe200078e0a00 */
[----:B------:R-:W-:Y:S01]  /*2210*/  ISETP.GE.AND P2, PT, R10, RZ, PT ;  /* 0x000000ff0a00720c */ /* 0x000fe20003f46270 */
[----:B------:R-:W-:Y:S01]  /*2220*/  @!P4 IMAD.IADD R83, R83, 0x1, -R0 ;  /* 0x000000015353c824 */ /* 0x000fe200078e0a00 */
[----:B------:R-:W-:Y:S01]  /*2230*/  ISETP.GE.AND P4, PT, R8, RZ, PT ;  /* 0x000000ff0800720c */ /* 0x000fe20003f86270 */
[----:B------:R-:W-:Y:S01]  /*2240*/  IMAD.HI.U32 R8, R4, R185, RZ ;  /* 0x000000b904087227 */ /* 0x000fe200078e00ff */
[----:B------:R-:W-:-:S03]  /*2250*/  ISETP.GT.U32.AND P3, PT, R0, R181, PT ;  /* 0x000000b50000720c */ /* 0x000fc60003f64070 */
[----:B------:R-:W-:Y:S02]  /*2260*/  IMAD.MOV R8, RZ, RZ, -R8 ;  /* 0x000000ffff087224 */ /* 0x000fe400078e0a08 */
[----:B------:R-:W-:Y:S02]  /*2270*/  IMAD.MOV R10, RZ, RZ, -R6 ;  /* 0x000000ffff0a7224 */ /* 0x000fe400078e0a06 */
[C---:B------:R-:W-:Y:S02]  /*2280*/  IMAD R185, R0.reuse, R8, R185 ;  /* 0x0000000800b97224 */ /* 0x040fe400078e02b9 */
[----:B------:R-:W-:Y:S02]  /*2290*/  @!P6 IMAD.IADD R85, R85, 0x1, -R0 ;  /* 0x000000015555e824 */ /* 0x000fe400078e0a00 */
[C---:B------:R-:W-:Y:S02]  /*22a0*/  IMAD R183, R0.reuse, R10, R183 ;  /* 0x0000000a00b77224 */ /* 0x040fe400078e02b7 */
[----:B------:R-:W-:Y:S01]  /*22b0*/  @!P1 IMAD.MOV R85, RZ, RZ, -R85 ;  /* 0x000000ffff559224 */ /* 0x000fe200078e0a55 */
[----:B------:R-:W-:Y:S01]  /*22c0*/  ISETP.GT.U32.AND P1, PT, R0, R185, PT ;  /* 0x000000b90000720c */ /* 0x000fe20003f24070 */
[----:B------:R-:W-:-:S04]  /*22d0*/  IMAD.HI.U32 R6, R4, R99, RZ ;  /* 0x0000006304067227 */ /* 0x000fc800078e00ff */
[----:B------:R-:W-:Y:S01]  /*22e0*/  @!P5 IMAD.MOV R83, RZ, RZ, -R83 ;  /* 0x000000ffff53d224 */ /* 0x000fe200078e0a53 */
[----:B------:R-:W-:Y:S01]  /*22f0*/  ISETP.GE.AND P5, PT, R12, RZ, PT ;  /* 0x000000ff0c00720c */ /* 0x000fe20003fa6270 */
[----:B------:R-:W-:Y:S01]  /*2300*/  @!P3 IMAD.IADD R181, R181, 0x1, -R0 ;  /* 0x00000001b5b5b824 */ /* 0x000fe200078e0a00 */
[----:B------:R-:W-:Y:S01]  /*2310*/  ISETP.GT.U32.AND P3, PT, R0, R183, PT ;  /* 0x000000b70000720c */ /* 0x000fe20003f64070 */
[----:B------:R-:W-:Y:S01]  /*2320*/  IMAD.MOV R6, RZ, RZ, -R6 ;  /* 0x000000ffff067224 */ /* 0x000fe200078e0a06 */
[----:B------:R-:W-:Y:S01]  /*2330*/  IADD3 R12, R2, 0x164, RZ ;  /* 0x00000164020c7810 */ /* 0x000fe20007ffe0ff */
[----:B------:R-:W-:Y:S02]  /*2340*/  @!P0 IMAD.MOV R181, RZ, RZ, -R181 ;  /* 0x000000ffffb58224 */ /* 0x000fe400078e0ab5 */
[----:B------:R-:W-:Y:S01]  /*2350*/  IMAD R99, R0, R6, R99 ;  /* 0x0000000600637224 */ /* 0x000fe200078e0263 */
[----:B------:R-:W-:Y:S01]  /*2360*/  IABS R187, R12 ;  /* 0x0000000c00bb7213 */ /* 0x000fe20000000000 */
[----:B------:R-:W-:Y:S01]  /*2370*/  @!P1 IMAD.IADD R185, R185, 0x1, -R0 ;  /* 0x00000001b9b99824 */ /* 0x000fe200078e0a00 */
[----:B------:R-:W-:-:S02]  /*2380*/  IADD3 R6, R2, 0x168, RZ ;  /* 0x0000016802067810 */ /* 0x000fc40007ffe0ff */
[----:B------:R-:W-:Y:S01]  /*2390*/  ISETP.GT.U32.AND P0, PT, R0, R99, PT ;  /* 0x000000630000720c */ /* 0x000fe20003f04070 */
[----:B------:R-:W-:Y:S01]  /*23a0*/  IMAD.HI.U32 R8, R4, R187, RZ ;  /* 0x000000bb04087227 */ /* 0x000fe200078e00ff */
[----:B------:R-:W-:Y:S02]  /*23b0*/  ISETP.GT.U32.AND P1, PT, R0, R185, PT ;  /* 0x000000b90000720c */ /* 0x000fe40003f24070 */
[----:B------:R-:W-:Y:S01]  /*23c0*/  IABS R101, R6 ;  /* 0x0000000600657213 */ /* 0x000fe20000000000 */
[----:B------:R-:W-:Y:S01]  /*23d0*/  @!P3 IMAD.IADD R183, R183, 0x1, -R0 ;  /* 0x00000001b7b7b824 */ /* 0x000fe200078e0a00 */
[----:B------:R-:W-:Y:S01]  /*23e0*/  ISETP.GE.AND P6, PT, R6, RZ, PT ;  /* 0x000000ff0600720c */ /* 0x000fe20003fc6270 */
[----:B------:R-:W-:Y:S02]  /*23f0*/  IMAD.MOV R8, RZ, RZ, -R8 ;  /* 0x000000ffff087224 */ /* 0x000fe400078e0a08 */
[----:B------:R-:W-:Y:S01]  /*2400*/  IMAD.HI.U32 R6, R4, R101, RZ ;  /* 0x0000006504067227 */ /* 0x000fe200078e00ff */
[----:B------:R-:W-:-:S03]  /*2410*/  ISETP.GT.U32.AND P3, PT, R0, R183, PT ;  /* 0x000000b70000720c */ /* 0x000fc60003f64070 */
[----:B------:R-:W-:Y:S02]  /*2420*/  IMAD R187, R0, R8, R187 ;  /* 0x0000000800bb7224 */ /* 0x000fe400078e02bb */
[----:B------:R-:W-:-:S04]  /*2430*/  IMAD.HI.U32 R8, R4, R189, RZ ;  /* 0x000000bd04087227 */ /* 0x000fc800078e00ff */
[----:B------:R-:W-:Y:S02]  /*2440*/  IMAD.MOV R8, RZ, RZ, -R8 ;  /* 0x000000ffff087224 */ /* 0x000fe400078e0a08 */
[--C-:B------:R-:W-:Y:S02]  /*2450*/  @!P0 IMAD.IADD R99, R99, 0x1, -R0.reuse ;  /* 0x0000000163638824 */ /* 0x100fe400078e0a00 */
[C---:B------:R-:W-:Y:S02]  /*2460*/  IMAD R189, R0.reuse, R8, R189 ;  /* 0x0000000800bd7224 */ /* 0x040fe400078e02bd */
[----:B------:R-:W-:Y:S01]  /*2470*/  @!P1 IMAD.IADD R185, R185, 0x1, -R0 ;  /* 0x00000001b9b99824 */ /* 0x000fe200078e0a00 */
[----:B------:R-:W-:Y:S01]  /*2480*/  ISETP.GT.U32.AND P0, PT, R0, R99, PT ;  /* 0x000000630000720c */ /* 0x000fe20003f04070 */
[----:B------:R-:W-:Y:S02]  /*2490*/  IMAD.MOV R10, RZ, RZ, -R6 ;  /* 0x000000ffff0a7224 */ /* 0x000fe400078e0a06 */
[----:B------:R-:W-:-:S04]  /*24a0*/  IMAD.HI.U32 R6, R4, R103, RZ ;  /* 0x0000006704067227 */ /* 0x000fc800078e00ff */
[--C-:B------:R-:W-:Y:S01]  /*24b0*/  @!P3 IMAD.IADD R183, R183, 0x1, -R0.reuse ;  /* 0x00000001b7b7b824 */ /* 0x100fe200078e0a00 */
[----:B------:R-:W-:Y:S01]  /*24c0*/  IADD3 R6, -R6, RZ, RZ ;  /* 0x000000ff06067210 */ /* 0x000fe20007ffe1ff */
[----:B------:R-:W-:Y:S01]  /*24d0*/  @!P5 IMAD.MOV R185, RZ, RZ, -R185 ;  /* 0x000000ffffb9d224 */ /* 0x000fe200078e0ab9 */
[C---:B------:R-:W-:Y:S01]  /*24e0*/  ISETP.GT.U32.AND P5, PT, R0.reuse, R189, PT ;  /* 0x000000bd0000720c */ /* 0x040fe20003fa4070 */
[----:B------:R-:W-:Y:S01]  /*24f0*/  IMAD R101, R0, R10, R101 ;  /* 0x0000000a00657224 */ /* 0x000fe200078e0265 */
[----:B------:R-:W-:Y:S01]  /*2500*/  IADD3 R10, R2, 0x158, RZ ;  /* 0x00000158020a7810 */ /* 0x000fe20007ffe0ff */
[----:B------:R-:W-:Y:S01]  /*2510*/  @!P2 IMAD.MOV R183, RZ, RZ, -R183 ;  /* 0x000000ffffb7a224 */ /* 0x000fe200078e0ab7 */
[C---:B------:R-:W-:Y:S01]  /*2520*/  ISETP.GT.U32.AND P2, PT, R0.reuse, R187, PT ;  /* 0x000000bb0000720c */ /* 0x040fe20003f44070 */
[----:B------:R-:W-:Y:S01]  /*2530*/  IMAD R103, R0, R6, R103 ;  /* 0x0000000600677224 */ /* 0x000fe200078e0267 */
[----:B------:R-:W-:Y:S01]  /*2540*/  IABS R105, R10 ;  /* 0x0000000a00697213 */ /* 0x000fe20000000000 */
[----:B------:R-:W-:Y:S01]  /*2550*/  @!P0 IMAD.IADD R99, R99, 0x1, -R0 ;  /* 0x0000000163638824 */ /* 0x000fe200078e0a00 */
[----:B------:R-:W-:-:S02]  /*2560*/  ISETP.GE.AND P3, PT, R12, RZ, PT ;  /* 0x000000ff0c00720c */ /* 0x000fc40003f66270 */
[----:B------:R-:W-:Y:S01]  /*2570*/  IADD3 R12, R2, 0x154, RZ ;  /* 0x00000154020c7810 */ /* 0x000fe20007ffe0ff */
[----:B------:R-:W-:Y:S01]  /*2580*/  IMAD.HI.U32 R6, R4, R105, RZ ;  /* 0x0000006904067227 */ /* 0x000fe200078e00ff */
[C---:B------:R-:W-:Y:S02]  /*2590*/  ISETP.GT.U32.AND P0, PT, R0.reuse, R101, PT ;  /* 0x000000650000720c */ /* 0x040fe40003f04070 */
[C---:B------:R-:W-:Y:S01]  /*25a0*/  ISETP.GT.U32.AND P1, PT, R0.reuse, R103, PT ;  /* 0x000000670000720c */ /* 0x040fe20003f24070 */
[----:B------:R-:W-:Y:S01]  /*25b0*/  @!P5 IMAD.IADD R189, R189, 0x1, -R0 ;  /* 0x00000001bdbdd824 */ /* 0x000fe200078e0a00 */
[----:B------:R-:W-:Y:S01]  /*25c0*/  IABS R191, R12 ;  /* 0x0000000c00bf7213 */ /* 0x000fe20000000000 */
[----:B------:R-:W-:Y:S02]  /*25d0*/  IMAD.MOV R6, RZ, RZ, -R6 ;  /* 0x000000ffff067224 */ /* 0x000fe400078e0a06 */
[----:B------:R-:W-:Y:S01]  /*25e0*/  @!P2 IMAD.IADD R187, R187, 0x1, -R0 ;  /* 0x00000001bbbba824 */ /* 0x000fe200078e0a00 */
[C---:B------:R-:W-:Y:S01]  /*25f0*/  ISETP.GT.U32.AND P5, PT, R0.reuse, R189, PT ;  /* 0x000000bd0000720c */ /* 0x040fe20003fa4070 */
[----:B------:R-:W-:-:S02]  /*2600*/  IMAD R105, R0, R6, R105 ;  /* 0x0000000600697224 */ /* 0x000fc400078e0269 */
[----:B------:R-:W-:Y:S01]  /*2610*/  IMAD.HI.U32 R6, R4, R191, RZ ;  /* 0x000000bf04067227 */ /* 0x000fe200078e00ff */
[----:B------:R-:W-:-:S03]  /*2620*/  ISETP.GT.U32.AND P2, PT, R0, R187, PT ;  /* 0x000000bb0000720c */ /* 0x000fc60003f44070 */
[----:B------:R-:W-:Y:S02]  /*2630*/  IMAD.MOV R6, RZ, RZ, -R6 ;  /* 0x000000ffff067224 */ /* 0x000fe400078e0a06 */
[--C-:B------:R-:W-:Y:S02]  /*2640*/  @!P0 IMAD.IADD R101, R101, 0x1, -R0.reuse ;  /* 0x0000000165658824 */ /* 0x100fe400078e0a00 */
[--C-:B------:R-:W-:Y:S02]  /*2650*/  @!P1 IMAD.IADD R103, R103, 0x1, -R0.reuse ;  /* 0x0000000167679824 */ /* 0x100fe400078e0a00 */
[C---:B------:R-:W-:Y:S01]  /*2660*/  IMAD R191, R0.reuse, R6, R191 ;  /* 0x0000000600bf7224 */ /* 0x040fe200078e02bf */
[----:B------:R-:W-:Y:S01]  /*2670*/  ISETP.GT.U32.AND P0, PT, R0, R101, PT ;  /* 0x000000650000720c */ /* 0x000fe20003f04070 */
[----:B------:R-:W-:Y:S01]  /*2680*/  @!P4 IMAD.MOV R99, RZ, RZ, -R99 ;  /* 0x000000ffff63c224 */ /* 0x000fe200078e0a63 */
[----:B------:R-:W-:Y:S01]  /*2690*/  ISETP.GE.AND P4, PT, R14, RZ, PT ;  /* 0x000000ff0e00720c */ /* 0x000fe20003f86270 */
[--C-:B------:R-:W-:Y:S01]  /*26a0*/  @!P5 IMAD.IADD R189, R189, 0x1, -R0.reuse ;  /* 0x00000001bdbdd824 */ /* 0x100fe200078e0a00 */
[----:B------:R-:W-:Y:S01]  /*26b0*/  IADD3 R14, R2, 0x150, RZ ;  /* 0x00000150020e7810 */ /* 0x000fe20007ffe0ff */
[----:B------:R-:W-:Y:S01]  /*26c0*/  @!P2 IMAD.IADD R187, R187, 0x1, -R0 ;  /* 0x00000001bbbba824 */ /* 0x000fe200078e0a00 */
[----:B------:R-:W-:-:S02]  /*26d0*/  ISETP.GT.U32.AND P1, PT, R0, R103, PT ;  /* 0x000000670000720c */ /* 0x000fc40003f24070 */
[C---:B------:R-:W-:Y:S01]  /*26e0*/  ISETP.GT.U32.AND P5, PT, R0.reuse, R191, PT ;  /* 0x000000bf0000720c */ /* 0x040fe20003fa4070 */
[----:B------:R-:W-:Y:S01]  /*26f0*/  @!P3 IMAD.MOV R187, RZ, RZ, -R187 ;  /* 0x000000ffffbbb224 */ /* 0x000fe200078e0abb */
[----:B------:R-:W-:Y:S02]  /*2700*/  IABS R107, R14 ;  /* 0x0000000e006b7213 */ /* 0x000fe40000000000 */
[----:B------:R-:W-:Y:S01]  /*2710*/  ISETP.GT.U32.AND P2, PT, R0, R105, PT ;  /* 0x000000690000720c */ /* 0x000fe20003f44070 */
[----:B------:R-:W-:Y:S01]  /*2720*/  @!P0 IMAD.IADD R101, R101, 0x1, -R0 ;  /* 0x0000000165658824 */ /* 0x000fe200078e0a00 */
[----:B------:R-:W-:Y:S01]  /*2730*/  IADD3 R6, R2, 0x14c, RZ ;  /* 0x0000014c02067810 */ /* 0x000fe20007ffe0ff */
[----:B------:R-:W-:Y:S01]  /*2740*/  IMAD.HI.U32 R8, R4, R107, RZ ;  /* 0x0000006b04087227 */ /* 0x000fe200078e00ff */
[----:B------:R-:W-:Y:S02]  /*2750*/  ISETP.GE.AND P0, PT, R16, RZ, PT ;  /* 0x000000ff1000720c */ /* 0x000fe40003f06270 */
[----:B------:R-:W-:Y:S01]  /*2760*/  IABS R193, R6 ;  /* 0x0000000600c17213 */ /* 0x000fe20000000000 */
[----:B------:R-:W-:Y:S01]  /*2770*/  IMAD.MOV R8, RZ, RZ, -R8 ;  /* 0x000000ffff087224 */ /* 0x000fe200078e0a08 */
[----:B------:R-:W-:Y:S01]  /*2780*/  ISETP.GE.AND P3, PT, R12, RZ, PT ;  /* 0x000000ff0c00720c */ /* 0x000fe20003f66270 */
[--C-:B------:R-:W-:Y:S01]  /*2790*/  @!P1 IMAD.IADD R103, R103, 0x1, -R0.reuse ;  /* 0x0000000167679824 */ /* 0x100fe200078e0a00 */
[----:B------:R-:W-:Y:S01]  /*27a0*/  IADD3 R12, R2, 0x140, RZ ;  /* 0x00000140020c7810 */ /* 0x000fe20007ffe0ff */
[--C-:B------:R-:W-:Y:S01]  /*27b0*/  @!P5 IMAD.IADD R191, R191, 0x1, -R0.reuse ;  /* 0x00000001bfbfd824 */ /* 0x100fe200078e0a00 */
[----:B------:R-:W-:Y:S01]  /*27c0*/  ISETP.GE.AND P1, PT, R14, RZ, PT ;  /* 0x000000ff0e00720c */ /* 0x000fe20003f26270 */
[----:B------:R-:W-:Y:S01]  /*27d0*/  @!P2 IMAD.IADD R105, R105, 0x1, -R0 ;  /* 0x000000016969a824 */ /* 0x000fe200078e0a00 */
[----:B------:R-:W-:Y:S01]  /*27e0*/  IABS R109, R12 ;  /* 0x0000000c006d7213 */ /* 0x000fe20000000000 */
[----:B------:R-:W-:Y:S01]  /*27f0*/  IMAD R107, R0, R8, R107 ;  /* 0x00000008006b7224 */ /* 0x000fe200078e026b */
[----:B------:R-:W-:Y:S01]  /*2800*/  IADD3 R8, R2, 0x148, RZ ;  /* 0x0000014802087810 */ /* 0x000fe20007ffe0ff */
[----:B------:R-:W-:Y:S01]  /*2810*/  @!P4 IMAD.MOV R103, RZ, RZ, -R103 ;  /* 0x000000ffff67c224 */ /* 0x000fe200078e0a67 */
[----:B------:R-:W-:Y:S01]  /*2820*/  ISETP.GE.AND P4, PT, R6, RZ, PT ;  /* 0x000000ff0600720c */ /* 0x000fe20003f86270 */
[----:B------:R-:W-:Y:S01]  /*2830*/  IMAD.HI.U32 R6, R4, R193, RZ ;  /* 0x000000c104067227 */ /* 0x000fe200078e00ff */
[----:B------:R-:W-:-:S02]  /*2840*/  ISETP.GT.U32.AND P5, PT, R0, R191, PT ;  /* 0x000000bf0000720c */ /* 0x000fc40003fa4070 */
[----:B------:R-:W-:Y:S01]  /*2850*/  ISETP.GT.U32.AND P2, PT, R0, R105, PT ;  /* 0x000000690000720c */ /* 0x000fe20003f44070 */
[----:B------:R-:W-:Y:S01]  /*2860*/  IMAD.MOV R6, RZ, RZ, -R6 ;  /* 0x000000ffff067224 */ /* 0x000fe200078e0a06 */
[----:B------:R-:W-:Y:S01]  /*2870*/  IABS R129, R8 ;  /* 0x0000000800817213 */ /* 0x000fe20000000000 */
[----:B------:R-:W-:Y:S01]  /*2880*/  @!P6 IMAD.MOV R101, RZ, RZ, -R101 ;  /* 0x000000ffff65e224 */ /* 0x000fe200078e0a65 */
[----:B------:R-:W-:Y:S01]  /*2890*/  ISETP.GE.AND P6, PT, R10, RZ, PT ;  /* 0x000000ff0a00720c */ /* 0x000fe20003fc6270 */
[----:B------:R-:W-:Y:S01]  /*28a0*/  @!P0 IMAD.MOV R189, RZ, RZ, -R189 ;  /* 0x000000ffffbd8224 */ /* 0x000fe200078e0abd */
[----:B------:R-:W-:Y:S01]  /*28b0*/  ISETP.GE.AND P0, PT, R8, RZ, PT ;  /* 0x000000ff0800720c */ /* 0x000fe20003f06270 */
[----:B------:R-:W-:Y:S01]  /*28c0*/  IMAD.HI.U32 R8, R4, R129, RZ ;  /* 0x0000008104087227 */ /* 0x000fe200078e00ff */
[C---:B------:R-:W-:Y:S02]  /*28d0*/  IADD3 R10, R2.reuse, 0x144, RZ ;  /* 0x00000144020a7810 */ /* 0x040fe40007ffe0ff */
[----:B------:R-:W-:Y:S01]  /*28e0*/  IADD3 R14, R2, 0x13c, RZ ;  /* 0x0000013c020e7810 */ /* 0x000fe20007ffe0ff */
[C---:B------:R-:W-:Y:S01]  /*28f0*/  IMAD R193, R0.reuse, R6, R193 ;  /* 0x0000000600c17224 */ /* 0x040fe200078e02c1 */
[----:B------:R-:W-:Y:S01]  /*2900*/  IABS R195, R10 ;  /* 0x0000000a00c37213 */ /* 0x000fe20000000000 */
[----:B------:R-:W-:Y:S01]  /*2910*/  IMAD.MOV R8, RZ, RZ, -R8 ;  /* 0x000000ffff087224 */ /* 0x000fe200078e0a08 */
[----:B------:R-:W-:Y:S01]  /*2920*/  IABS R197, R14 ;  /* 0x0000000e00c57213 */ /* 0x000fe20000000000 */
[--C-:B------:R-:W-:Y:S01]  /*2930*/  @!P5 IMAD.IADD R191, R191, 0x1, -R0.reuse ;  /* 0x00000001bfbfd824 */ /* 0x100fe200078e0a00 */
[C---:B------:R-:W-:Y:S01]  /*2940*/  ISETP.GT.U32.AND P5, PT, R0.reuse, R193, PT ;  /* 0x000000c10000720c */ /* 0x040fe20003fa4070 */
[----:B------:R-:W-:Y:S01]  /*2950*/  @!P2 IMAD.IADD R105, R105, 0x1, -R0 ;  /* 0x000000016969a824 */ /* 0x000fe200078e0a00 */
[C---:B------:R-:W-:Y:S01]  /*2960*/  ISETP.GT.U32.AND P2, PT, R0.reuse, R107, PT ;  /* 0x0000006b0000720c */ /* 0x040fe20003f44070 */
[----:B------:R-:W-:Y:S01]  /*2970*/  IMAD R129, R0, R8, R129 ;  /* 0x0000000800817224 */ /* 0x000fe200078e0281 */
[----:B------:R-:W-:Y:S01]  /*2980*/  IADD3 R16, R2, 0x138, RZ ;  /* 0x0000013802107810 */ /* 0x000fe20007ffe0ff */
[----:B------:R-:W-:-:S02]  /*2990*/  @!P6 IMAD.MOV R105, RZ, RZ, -R105 ;  /* 0x000000ffff69e224 */ /* 0x000fc400078e0a69 */
[----:B------:R-:W-:Y:S01]  /*29a0*/  IMAD.HI.U32 R6, R4, R195, RZ ;  /* 0x000000c304067227 */ /* 0x000fe200078e00ff */
[----:B------:R-:W-:Y:S02]  /*29b0*/  ISETP.GT.U32.AND P6, PT, R0, R129, PT ;  /* 0x000000810000720c */ /* 0x000fe40003fc4070 */
[----:B------:R-:W-:Y:S01]  /*29c0*/  IABS R131, R16 ;  /* 0x0000001000837213 */ /* 0x000fe20000000000 */
[----:B------:R-:W-:Y:S02]  /*29d0*/  IMAD.MOV R6, RZ, RZ, -R6 ;  /* 0x000000ffff067224 */ /* 0x000fe400078e0a06 */
[--C-:B------:R-:W-:Y:S02]  /*29e0*/  @!P5 IMAD.IADD R193, R193, 0x1, -R0.reuse ;  /* 0x00000001c1c1d824 */ /* 0x100fe400078e0a00 */
[----:B------:R-:W-:Y:S02]  /*29f0*/  @!P2 IMAD.IADD R107, R107, 0x1, -R0 ;  /* 0x000000016b6ba824 */ /* 0x000fe400078e0a00 */
[----:B------:R-:W-:Y:S01]  /*2a00*/  IMAD.HI.U32 R8, R4, R109, RZ ;  /* 0x0000006d04087227 */ /* 0x000fe200078e00ff */
[----:B------:R-:W-:-:S02]  /*2a10*/  ISETP.GT.U32.AND P5, PT, R0, R193, PT ;  /* 0x000000c10000720c */ /* 0x000fc40003fa4070 */
[C---:B------:R-:W-:Y:S01]  /*2a20*/  ISETP.GT.U32.AND P2, PT, R0.reuse, R107, PT ;  /* 0x0000006b0000720c */ /* 0x040fe20003f44070 */
[----:B------:R-:W-:Y:S02]  /*2a30*/  @!P6 IMAD.IADD R129, R129, 0x1, -R0 ;  /* 0x000000018181e824 */ /* 0x000fe400078e0a00 */
[C---:B------:R-:W-:Y:S02]  /*2a40*/  IMAD R195, R0.reuse, R6, R195 ;  /* 0x0000000600c37224 */ /* 0x040fe400078e02c3 */
[----:B------:R-:W-:Y:S01]  /*2a50*/  IMAD.MOV R8, RZ, RZ, -R8 ;  /* 0x000000ffff087224 */ /* 0x000fe200078e0a08 */
[----:B------:R-:W-:Y:S01]  /*2a60*/  ISETP.GT.U32.AND P6, PT, R0, R129, PT ;  /* 0x000000810000720c */ /* 0x000fe20003fc4070 */
[----:B------:R-:W-:-:S04]  /*2a70*/  IMAD.HI.U32 R6, R4, R197, RZ ;  /* 0x000000c504067227 */ /* 0x000fc800078e00ff */
[----:B------:R-:W-:Y:S01]  /*2a80*/  @!P5 IMAD.IADD R193, R193, 0x1, -R0 ;  /* 0x00000001c1c1d824 */ /* 0x000fe200078e0a00 */
[----:B------:R-:W-:Y:S01]  /*2a90*/  ISETP.GT.U32.AND P5, PT, R0, R195, PT ;  /* 0x000000c30000720c */ /* 0x000fe20003fa4070 */
[----:B------:R-:W-:Y:S01]  /*2aa0*/  @!P3 IMAD.MOV R191, RZ, RZ, -R191 ;  /* 0x000000ffffbfb224 */ /* 0x000fe200078e0abf */
[----:B------:R-:W-:Y:S01]  /*2ab0*/  ISETP.GE.AND P3, PT, R10, RZ, PT ;  /* 0x000000ff0a00720c */ /* 0x000fe20003f66270 */
[C---:B------:R-:W-:Y:S02]  /*2ac0*/  IMAD R109, R0.reuse, R8, R109 ;  /* 0x00000008006d7224 */ /* 0x040fe400078e026d */
[----:B------:R-:W-:Y:S02]  /*2ad0*/  IMAD.MOV R10, RZ, RZ, -R6 ;  /* 0x000000ffff0a7224 */ /* 0x000fe400078e0a06 */
[----:B------:R-:W-:Y:S01]  /*2ae0*/  @!P6 IMAD.IADD R129, R129, 0x1, -R0 ;  /* 0x000000018181e824 */ /* 0x000fe200078e0a00 */
[----:B------:R-:W-:Y:S01]  /*2af0*/  ISETP.GT.U32.AND P6, PT, R0, R109, PT ;  /* 0x0000006d0000720c */ /* 0x000fe20003fc4070 */
[----:B------:R-:W-:-:S04]  /*2b00*/  IMAD.HI.U32 R6, R4, R131, RZ ;  /* 0x0000008304067227 */ /* 0x000fc800078e00ff */
[----:B------:R-:W-:Y:S02]  /*2b10*/  IMAD R197, R0, R10, R197 ;  /* 0x0000000a00c57224 */ /* 0x000fe400078e02c5 */
[----:B------:R-:W-:Y:S01]  /*2b20*/  @!P2 IMAD.IADD R107, R107, 0x1, -R0 ;  /* 0x000000016b6ba824 */ /* 0x000fe200078e0a00 */
[----:B------:R-:W-:Y:S01]  /*2b30*/  ISETP.GE.AND P2, PT, R12, RZ, PT ;  /* 0x000000ff0c00720c */ /* 0x000fe20003f46270 */
[----:B------:R-:W-:Y:S02]  /*2b40*/  IMAD.MOV R12, RZ, RZ, -R6 ;  /* 0x000000ffff0c7224 */ /* 0x000fe400078e0a06 */
[--C-:B------:R-:W-:Y:S01]  /*2b50*/  @!P5 IMAD.IADD R195, R195, 0x1, -R0.reuse ;  /* 0x00000001c3c3d824 */ /* 0x100fe200078e0a00 */
[C---:B------:R-:W-:Y:S01]  /*2b60*/  ISETP.GT.U32.AND P5, PT, R0.reuse, R197, PT ;  /* 0x000000c50000720c */ /* 0x040fe20003fa4070 */
[----:B------:R-:W-:Y:S01]  /*2b70*/  IMAD R131, R0, R12, R131 ;  /* 0x0000000c00837224 */ /* 0x000fe200078e0283 */
[----:B------:R-:W-:Y:S01]  /*2b80*/  IADD3 R12, R2, 0x124, RZ ;  /* 0x00000124020c7810 */ /* 0x000fe20007ffe0ff */
[----:B------:R-:W-:-:S02]  /*2b90*/  @!P6 IMAD.IADD R109, R109, 0x1, -R0 ;  /* 0x000000016d6de824 */ /* 0x000fc400078e0a00 */
[----:B------:R-:W-:Y:S01]  /*2ba0*/  @!P4 IMAD.MOV R193, RZ, RZ, -R193 ;  /* 0x000000ffffc1c224 */ /* 0x000fe200078e0ac1 */
[----:B------:R-:W-:Y:S01]  /*2bb0*/  ISETP.GT.U32.AND P6, PT, R0, R131, PT ;  /* 0x000000830000720c */ /* 0x000fe20003fc4070 */
[----:B------:R-:W-:Y:S01]  /*2bc0*/  IMAD.HI.U32 R6, R4, R201, RZ ;  /* 0x000000c904067227 */ /* 0x000fe200078e00ff */
[----:B------:R-:W-:-:S03]  /*2bd0*/  IABS R203, R12 ;  /* 0x0000000c00cb7213 */ /* 0x000fc60000000000 */
[----:B------:R-:W-:-:S04]  /*2be0*/  IMAD.HI.U32 R8, R4, R199, RZ ;  /* 0x000000c704087227 */ /* 0x000fc800078e00ff */
[----:B------:R-:W-:Y:S01]  /*2bf0*/  @!P5 IMAD.IADD R197, R197, 0x1, -R0 ;  /* 0x00000001c5c5d824 */ /* 0x000fe200078e0a00 */
[----:B------:R-:W-:Y:S01]  /*2c00*/  ISETP.GT.U32.AND P5, PT, R0, R109, PT ;  /* 0x0000006d0000720c */ /* 0x000fe20003fa4070 */
[----:B------:R-:W-:-:S03]  /*2c10*/  IMAD.HI.U32 R10, R4, R111, RZ ;  /* 0x0000006f040a7227 */ /* 0x000fc600078e00ff */
[C---:B------:R-:W-:Y:S01]  /*2c20*/  ISETP.GT.U32.AND P4, PT, R0.reuse, R197, PT ;  /* 0x000000c50000720c */ /* 0x040fe20003f84070 */
[----:B------:R-:W-:Y:S02]  /*2c30*/  @!P6 IMAD.IADD R131, R131, 0x1, -R0 ;  /* 0x000000018383e824 */ /* 0x000fe400078e0a00 */
[----:B------:R-:W-:Y:S02]  /*2c40*/  IMAD.MOV R6, RZ, RZ, -R6 ;  /* 0x000000ffff067224 */ /* 0x000fe400078e0a06 */
[----:B------:R-:W-:Y:S01]  /*2c50*/  IMAD.MOV R8, RZ, RZ, -R8 ;  /* 0x000000ffff087224 */ /* 0x000fe200078e0a08 */
[C---:B------:R-:W-:Y:S01]  /*2c60*/  ISETP.GT.U32.AND P6, PT, R0.reuse, R131, PT ;  /* 0x000000830000720c */ /* 0x040fe20003fc4070 */
[----:B------:R-:W-:Y:S02]  /*2c70*/  IMAD.MOV R10, RZ, RZ, -R10 ;  /* 0x000000ffff0a7224 */ /* 0x000fe400078e0a0a */
[C---:B------:R-:W-:Y:S02]  /*2c80*/  IMAD R201, R0.reuse, R6, R201 ;  /* 0x0000000600c97224 */ /* 0x040fe400078e02c9 */
[----:B------:R-:W-:-:S02]  /*2c90*/  IMAD R199, R0, R8, R199 ;  /* 0x0000000800c77224 */ /* 0x000fc400078e02c7 */
[----:B------:R-:W-:Y:S01]  /*2ca0*/  IMAD R111, R0, R10, R111 ;  /* 0x0000000a006f7224 */ /* 0x000fe200078e026f */
[----:B------:R-:W-:Y:S01]  /*2cb0*/  IADD3 R10, R2, 0x128, RZ ;  /* 0x00000128020a7810 */ /* 0x000fe20007ffe0ff */
[----:B------:R-:W-:Y:S01]  /*2cc0*/  @!P1 IMAD.MOV R107, RZ, RZ, -R107 ;  /* 0x000000ffff6b9224 */ /* 0x000fe200078e0a6b */
[C---:B------:R-:W-:Y:S01]  /*2cd0*/  ISETP.GT.U32.AND P1, PT, R0.reuse, R195, PT ;  /* 0x000000c30000720c */ /* 0x040fe20003f24070 */
[----:B------:R-:W-:Y:S01]  /*2ce0*/  @!P4 IMAD.IADD R197, R197, 0x1, -R0 ;  /* 0x00000001c5c5c824 */ /* 0x000fe200078e0a00 */
[----:B------:R-:W-:Y:S01]  /*2cf0*/  ISETP.GT.U32.AND P4, PT, R0, R201, PT ;  /* 0x000000c90000720c */ /* 0x000fe20003f84070 */
[----:B------:R-:W-:Y:S01]  /*2d00*/  @!P0 IMAD.MOV R129, RZ, RZ, -R129 ;  /* 0x000000ffff818224 */ /* 0x000fe200078e0a81 */
[----:B------:R-:W-:Y:S01]  /*2d10*/  IABS R133, R10 ;  /* 0x0000000a00857213 */ /* 0x000fe20000000000 */
[----:B------:R-:W-:Y:S01]  /*2d20*/  IMAD.HI.U32 R8, R4, R203, RZ ;  /* 0x000000cb04087227 */ /* 0x000fe200078e00ff */
[----:B------:R-:W-:-:S03]  /*2d30*/  ISETP.GT.U32.AND P0, PT, R0, R199, PT ;  /* 0x000000c70000720c */ /* 0x000fc60003f04070 */
[--C-:B------:R-:W-:Y:S01]  /*2d40*/  @!P5 IMAD.IADD R109, R109, 0x1, -R0.reuse ;  /* 0x000000016d6dd824 */ /* 0x100fe200078e0a00 */
[----:B------:R-:W-:Y:S01]  /*2d50*/  ISETP.GE.AND P5, PT, R14, RZ, PT ;  /* 0x000000ff0e00720c */ /* 0x000fe20003fa6270 */
[----:B------:R-:W-:Y:S01]  /*2d60*/  @!P6 IMAD.IADD R131, R131, 0x1, -R0 ;  /* 0x000000018383e824 */ /* 0x000fe200078e0a00 */
[----:B------:R-:W-:Y:S01]  /*2d70*/  ISETP.GE.AND P6, PT, R16, RZ, PT ;  /* 0x000000ff1000720c */ /* 0x000fe20003fc6270 */
[----:B------:R-:W-:Y:S01]  /*2d80*/  IMAD.HI.U32 R6, R4, R133, RZ ;  /* 0x0000008504067227 */ /* 0x000fe200078e00ff */
[C---:B------:R-:W-:Y:S02]  /*2d90*/  IADD3 R14, R2.reuse, 0x11c, RZ ;  /* 0x0000011c020e7810 */ /* 0x040fe40007ffe0ff */
[----:B------:R-:W-:Y:S01]  /*2da0*/  IADD3 R16, R2, 0x100, RZ ;  /* 0x0000010002107810 */ /* 0x000fe20007ffe0ff */
[----:B------:R-:W-:Y:S01]  /*2db0*/  IMAD.MOV R8, RZ, RZ, -R8 ;  /* 0x000000ffff087224 */ /* 0x000fe200078e0a08 */
[----:B------:R-:W-:Y:S01]  /*2dc0*/  IABS R205, R14 ;  /* 0x0000000e00cd7213 */ /* 0x000fe20000000000 */
[----:B------:R-:W-:Y:S01]  /*2dd0*/  @!P1 IMAD.IADD R195, R195, 0x1, -R0 ;  /* 0x00000001c3c39824 */ /* 0x000fe200078e0a00 */
[C---:B------:R-:W-:Y:S01]  /*2de0*/  ISETP.GT.U32.AND P1, PT, R0.reuse, R111, PT ;  /* 0x0000006f0000720c */ /* 0x040fe20003f24070 */
[----:B------:R-:W-:Y:S01]  /*2df0*/  IMAD.MOV R6, RZ, RZ, -R6 ;  /* 0x000000ffff067224 */ /* 0x000fe200078e0a06 */
[----:B------:R-:W-:Y:S01]  /*2e00*/  IABS R117, R16 ;  /* 0x0000001000757213 */ /* 0x000fe20000000000 */
[----:B------:R-:W-:Y:S01]  /*2e10*/  IMAD R203, R0, R8, R203 ;  /* 0x0000000800cb7224 */ /* 0x000fe200078e02cb */
[----:B------:R-:W-:Y:S01]  /*2e20*/  IADD3 R8, R2, 0x120, RZ ;  /* 0x0000012002087810 */ /* 0x000fe20007ffe0ff */
[----:B------:R-:W-:-:S02]  /*2e30*/  @!P4 IMAD.IADD R201, R201, 0x1, -R0 ;  /* 0x00000001c9c9c824 */ /* 0x000fc400078e0a00 */
[----:B------:R-:W-:Y:S01]  /*2e40*/  @!P0 IMAD.IADD R199, R199, 0x1, -R0 ;  /* 0x00000001c7c78824 */ /* 0x000fe200078e0a00 */
[----:B------:R-:W-:Y:S01]  /*2e50*/  IABS R113, R8 ;  /* 0x0000000800717213 */ /* 0x000fe20000000000 */
[----:B------:R-:W-:Y:S01]  /*2e60*/  IMAD R133, R0, R6, R133 ;  /* 0x0000000600857224 */ /* 0x000fe200078e0285 */
[----:B------:R-:W-:Y:S01]  /*2e70*/  ISETP.GE.AND P0, PT, R18, RZ, PT ;  /* 0x000000ff1200720c */ /* 0x000fe20003f06270 */
[----:B------:R-:W-:Y:S01]  /*2e80*/  @!P3 IMAD.MOV R195, RZ, RZ, -R195 ;  /* 0x000000ffffc3b224 */ /* 0x000fe200078e0ac3 */
[C---:B------:R-:W-:Y:S01]  /*2e90*/  ISETP.GT.U32.AND P3, PT, R0.reuse, R201, PT ;  /* 0x000000c90000720c */ /* 0x040fe20003f64070 */
[----:B------:R-:W-:Y:S01]  /*2ea0*/  @!P5 IMAD.MOV R197, RZ, RZ, -R197 ;  /* 0x000000ffffc5d224 */ /* 0x000fe200078e0ac5 */
[C---:B------:R-:W-:Y:S01]  /*2eb0*/  ISETP.GT.U32.AND P4, PT, R0.reuse, R199, PT ;  /* 0x000000c70000720c */ /* 0x040fe20003f84070 */
[----:B------:R-:W-:Y:S01]  /*2ec0*/  @!P6 IMAD.MOV R131, RZ, RZ, -R131 ;  /* 0x000000ffff83e224 */ /* 0x000fe200078e0a83 */
[----:B------:R-:W-:Y:S01]  /*2ed0*/  ISETP.GT.U32.AND P5, PT, R0, R133, PT ;  /* 0x000000850000720c */ /* 0x000fe20003fa4070 */
[----:B------:R-:W-:Y:S01]  /*2ee0*/  IMAD.HI.U32 R6, R4, R113, RZ ;  /* 0x0000007104067227 */ /* 0x000fe200078e00ff */
[----:B------:R-:W-:-:S02]  /*2ef0*/  ISETP.GE.AND P6, PT, R22, RZ, PT ;  /* 0x000000ff1600720c */ /* 0x000fc40003fc6270 */
[C---:B------:R-:W-:Y:S01]  /*2f00*/  IADD3 R18, R2.reuse, 0xd8, RZ ;  /* 0x000000d802127810 */ /* 0x040fe20007ffe0ff */
[----:B------:R-:W-:Y:S01]  /*2f10*/  IMAD.MOV R6, RZ, RZ, -R6 ;  /* 0x000000ffff067224 */ /* 0x000fe200078e0a06 */
[----:B------:R-:W-:Y:S01]  /*2f20*/  IADD3 R22, R2, 0x14, RZ ;  /* 0x0000001402167810 */ /* 0x000fe20007ffe0ff */
[--C-:B------:R-:W-:Y:S01]  /*2f30*/  @!P1 IMAD.IADD R111, R111, 0x1, -R0.reuse ;  /* 0x000000016f6f9824 */ /* 0x100fe200078e0a00 */
[----:B------:R-:W-:Y:S01]  /*2f40*/  ISETP.GE.AND P1, PT, R20, RZ, PT ;  /* 0x000000ff1400720c */ /* 0x000fe20003f26270 */
[--C-:B------:R-:W-:Y:S01]  /*2f50*/  @!P3 IMAD.IADD R201, R201, 0x1, -R0.reuse ;  /* 0x00000001c9c9b824 */ /* 0x100fe200078e0a00 */
[----:B------:R-:W-:Y:S01]  /*2f60*/  ISETP.GE.AND P3, PT, R12, RZ, PT ;  /* 0x000000ff0c00720c */ /* 0x000fe20003f66270 */
[----:B------:R-:W-:Y:S01]  /*2f70*/  IMAD R113, R0, R6, R113 ;  /* 0x0000000600717224 */ /* 0x000fe200078e0271 */
[----:B------:R-:W-:Y:S01]  /*2f80*/  IADD3 R6, R2, 0x118, RZ ;  /* 0x0000011802067810 */ /* 0x000fe20007ffe0ff */
[----:B------:R-:W-:Y:S01]  /*2f90*/  @!P2 IMAD.MOV R109, RZ, RZ, -R109 ;  /* 0x000000ffff6da224 */ /* 0x000fe200078e0a6d */
[C---:B------:R-:W-:Y:S01]  /*2fa0*/  ISETP.GT.U32.AND P2, PT, R0.reuse, R111, PT ;  /* 0x0000006f0000720c */ /* 0x040fe20003f44070 */
[--C-:B------:R-:W-:Y:S01]  /*2fb0*/  @!P4 IMAD.IADD R199, R199, 0x1, -R0.reuse ;  /* 0x00000001c7c7c824 */ /* 0x100fe200078e0a00 */
[----:B------:R-:W-:Y:S01]  /*2fc0*/  ISETP.GT.U32.AND P4, PT, R0, R203, PT ;  /* 0x000000cb0000720c */ /* 0x000fe20003f84070 */
[----:B------:R-:W-:Y:S01]  /*2fd0*/  @!P5 IMAD.IADD R133, R133, 0x1, -R0 ;  /* 0x000000018585d824 */ /* 0x000fe200078e0a00 */
[----:B------:R-:W-:Y:S01]  /*2fe0*/  ISETP.GE.AND P5, PT, R8, RZ, PT ;  /* 0x000000ff0800720c */ /* 0x000fe20003fa6270 */
[----:B------:R-:W-:Y:S01]  /*2ff0*/  @!P6 IMAD.MOV R201, RZ, RZ, -R201 ;  /* 0x000000ffffc9e224 */ /* 0x000fe200078e0ac9 */
[C---:B------:R-:W-:Y:S01]  /*3000*/  ISETP.GT.U32.AND P6, PT, R0.reuse, R113, PT ;  /* 0x000000710000720c */ /* 0x040fe20003fc4070 */
[----:B------:R-:W-:Y:S01]  /*3010*/  @!P0 IMAD.MOV R199, RZ, RZ, -R199 ;  /* 0x000000ffffc78224 */ /* 0x000fe200078e0ac7 */
[----:B------:R-:W-:Y:S01]  /*3020*/  ISETP.GT.U32.AND P0, PT, R0, R133, PT ;  /* 0x000000850000720c */ /* 0x000fe20003f04070 */
[----:B------:R-:W-:Y:S01]  /*3030*/  IMAD.HI.U32 R8, R4, R205, RZ ;  /* 0x000000cd04087227 */ /* 0x000fe200078e00ff */
[----:B------:R-:W-:-:S02]  /*3040*/  IABS R135, R6 ;  /* 0x0000000600877213 */ /* 0x000fc40000000000 */
[----:B------:R-:W-:Y:S01]  /*3050*/  IADD3 R12, R2, 0x110, RZ ;  /* 0x00000110020c7810 */ /* 0x000fe20007ffe0ff */
[--C-:B------:R-:W-:Y:S01]  /*3060*/  @!P2 IMAD.IADD R111, R111, 0x1, -R0.reuse ;  /* 0x000000016f6fa824 */ /* 0x100fe200078e0a00 */
[----:B------:R-:W-:Y:S01]  /*3070*/  ISETP.GE.AND P2, PT, R10, RZ, PT ;  /* 0x000000ff0a00720c */ /* 0x000fe20003f46270 */
[--C-:B------:R-:W-:Y:S01]  /*3080*/  @!P4 IMAD.IADD R203, R203, 0x1, -R0.reuse ;  /* 0x00000001cbcbc824 */ /* 0x100fe200078e0a00 */
[----:B------:R-:W-:Y:S01]  /*3090*/  IABS R115, R12 ;  /* 0x0000000c00737213 */ /* 0x000fe20000000000 */
[----:B------:R-:W-:Y:S01]  /*30a0*/  @!P1 IMAD.MOV R111, RZ, RZ, -R111 ;  /* 0x000000ffff6f9224 */ /* 0x000fe200078e0a6f */
[----:B------:R-:W-:Y:S01]  /*30b0*/  ISETP.GE.AND P4, PT, R14, RZ, PT ;  /* 0x000000ff0e00720c */ /* 0x000fe20003f86270 */
[--C-:B------:R-:W-:Y:S01]  /*30c0*/  @!P6 IMAD.IADD R113, R113, 0x1, -R0.reuse ;  /* 0x000000017171e824 */ /* 0x100fe200078e0a00 */
[----:B------:R-:W-:Y:S01]  /*30d0*/  ISETP.GT.U32.AND P1, PT, R0, R203, PT ;  /* 0x000000cb0000720c */ /* 0x000fe20003f24070 */
[----:B------:R-:W-:Y:S01]  /*30e0*/  @!P0 IMAD.IADD R133, R133, 0x1, -R0 ;  /* 0x0000000185858824 */ /* 0x000fe200078e0a00 */
[----:B------:R-:W-:Y:S01]  /*30f0*/  ISETP.GE.AND P0, PT, R6, RZ, PT ;  /* 0x000000ff0600720c */ /* 0x000fe20003f06270 */
[----:B------:R-:W-:Y:S01]  /*3100*/  IMAD.MOV R8, RZ, RZ, -R8 ;  /* 0x000000ffff087224 */ /* 0x000fe200078e0a08 */
[----:B------:R-:W-:Y:S01]  /*3110*/  ISETP.GT.U32.AND P6, PT, R0, R113, PT ;  /* 0x000000710000720c */ /* 0x000fe20003fc4070 */
[----:B------:R-:W-:Y:S01]  /*3120*/  IMAD.HI.U32 R6, R4, R135, RZ ;  /* 0x0000008704067227 */ /* 0x000fe200078e00ff */
[----:B------:R-:W-:-:S02]  /*3130*/  IADD3 R14, R2, 0x104, RZ ;  /* 0x00000104020e7810 */ /* 0x000fc40007ffe0ff */
[----:B------:R-:W-:Y:S01]  /*3140*/  IABS R143, R18 ;  /* 0x00000012008f7213 */ /* 0x000fe20000000000 */
[----:B------:R-:W-:Y:S01]  /*3150*/  IMAD R205, R0, R8, R205 ;  /* 0x0000000800cd7224 */ /* 0x000fe200078e02cd */
[----:B------:R-:W-:Y:S01]  /*3160*/  IADD3 R8, R2, 0x114, RZ ;  /* 0x0000011402087810 */ /* 0x000fe20007ffe0ff */
[----:B------:R-:W-:Y:S01]  /*3170*/  IMAD.MOV R6, RZ, RZ, -R6 ;  /* 0x000000ffff067224 */ /* 0x000fe200078e0a06 */
[----:B------:R-:W-:Y:S01]  /*3180*/  IABS R211, R14 ;  /* 0x0000000e00d37213 */ /* 0x000fe20000000000 */
[--C-:B------:R-:W-:Y:S01]  /*3190*/  @!P1 IMAD.IADD R203, R203, 0x1, -R0.reuse ;  /* 0x00000001cbcb9824 */ /* 0x100fe200078e0a00 */
[----:B------:R-:W-:Y:S01]  /*31a0*/  IABS R207, R8 ;  /* 0x0000000800cf7213 */ /* 0x000fe20000000000 */
[C---:B------:R-:W-:Y:S01]  /*31b0*/  IMAD R135, R0.reuse, R6, R135 ;  /* 0x0000000600877224 */ /* 0x040fe200078e0287 */
[----:B------:R-:W-:Y:S01]  /*31c0*/  ISETP.GT.U32.AND P1, PT, R0, R205, PT ;  /* 0x000000cd0000720c */ /* 0x000fe20003f24070 */
[----:B------:R-:W-:Y:S01]  /*31d0*/  @!P2 IMAD.MOV R133, RZ, RZ, -R133 ;  /* 0x000000ffff85a224 */ /* 0x000fe200078e0a85 */
[----:B------:R-:W-:Y:S01]  /*31e0*/  ISETP.GE.AND P2, PT, R8, RZ, PT ;  /* 0x000000ff0800720c */ /* 0x000fe20003f46270 */
[----:B------:R-:W-:Y:S01]  /*31f0*/  @!P6 IMAD.IADD R113, R113, 0x1, -R0 ;  /* 0x000000017171e824 */ /* 0x000fe200078e0a00 */
[----:B------:R-:W-:Y:S01]  /*3200*/  ISETP.GT.U32.AND P6, PT, R0, R135, PT ;  /* 0x000000870000720c */ /* 0x000fe20003fc4070 */
[----:B------:R-:W-:Y:S01]  /*3210*/  IMAD.HI.U32 R8, R4, R207, RZ ;  /* 0x000000cf04087227 */ /* 0x000fe200078e00ff */
[----:B------:R-:W-:-:S02]  /*3220*/  IADD3 R20, R2, 0x1c, RZ ;  /* 0x0000001c02147810 */ /* 0x000fc40007ffe0ff */
[----:B------:R-:W-:Y:S01]  /*3230*/  IABS R35, R22 ;  /* 0x0000001600237213 */ /* 0x000fe20000000000 */
[----:B------:R-:W-:Y:S01]  /*3240*/  IMAD.HI.U32 R10, R4, R115, RZ ;  /* 0x00000073040a7227 */ /* 0x000fe200078e00ff */
[----:B------:R-:W-:-:S03]  /*3250*/  IABS R93, R20 ;  /* 0x00000014005d7213 */ /* 0x000fc60000000000 */
[----:B------:R-:W-:Y:S02]  /*3260*/  IMAD.MOV R8, RZ, RZ, -R8 ;  /* 0x000000ffff087224 */ /* 0x000fe400078e0a08 */
[----:B------:R-:W-:Y:S02]  /*3270*/  IMAD.MOV R10, RZ, RZ, -R10 ;  /* 0x000000ffff0a7224 */ /* 0x000fe400078e0a0a */
[----:B------:R-:W-:Y:S01]  /*3280*/  IMAD R207, R0, R8, R207 ;  /* 0x0000000800cf7224 */ /* 0x000fe200078e02cf */
[----:B------:R-:W-:Y:S01]  /*3290*/  IADD3 R8, R2, 0x10c, RZ ;  /* 0x0000010c02087810 */ /* 0x000fe20007ffe0ff */
[--C-:B------:R-:W-:Y:S02]  /*32a0*/  @!P1 IMAD.IADD R205, R205, 0x1, -R0.reuse ;  /* 0x00000001cdcd9824 */ /* 0x100fe400078e0a00 */
[C---:B------:R-:W-:Y:S01]  /*32b0*/  IMAD R115, R0.reuse, R10, R115 ;  /* 0x0000000a00737224 */ /* 0x040fe200078e0273 */
[----:B------:R-:W-:Y:S01]  /*32c0*/  IABS R209, R8 ;  /* 0x0000000800d17213 */ /* 0x000fe20000000000 */
[----:B------:R-:W-:Y:S01]  /*32d0*/  @!P6 IMAD.IADD R135, R135, 0x1, -R0 ;  /* 0x000000018787e824 */ /* 0x000fe200078e0a00 */
[C---:B------:R-:W-:Y:S01]  /*32e0*/  ISETP.GT.U32.AND P1, PT, R0.reuse, R205, PT ;  /* 0x000000cd0000720c */ /* 0x040fe20003f24070 */
[----:B------:R-:W-:Y:S01]  /*32f0*/  @!P5 IMAD.MOV R113, RZ, RZ, -R113 ;  /* 0x000000ffff71d224 */ /* 0x000fe200078e0a71 */
[----:B------:R-:W-:Y:S01]  /*3300*/  ISETP.GT.U32.AND P5, PT, R0, R115, PT ;  /* 0x000000730000720c */ /* 0x000fe20003fa4070 */
[----:B------:R-:W-:Y:S01]  /*3310*/  IMAD.HI.U32 R6, R4, R209, RZ ;  /* 0x000000d104067227 */ /* 0x000fe200078e00ff */
[----:B------:R-:W-:-:S03]  /*3320*/  ISETP.GT.U32.AND P6, PT, R0, R135, PT ;  /* 0x000000870000720c */ /* 0x000fc60003fc4070 */
[----:B------:R-:W-:Y:S01]  /*3330*/  @!P3 IMAD.MOV R203, RZ, RZ, -R203 ;  /* 0x000000ffffcbb224 */ /* 0x000fe200078e0acb */
[----:B------:R-:W-:Y:S01]  /*3340*/  ISETP.GE.AND P3, PT, R12, RZ, PT ;  /* 0x000000ff0c00720c */ /* 0x000fe20003f66270 */
[----:B------:R-:W-:Y:S01]  /*3350*/  IMAD.MOV R6, RZ, RZ, -R6 ;  /* 0x000000ffff067224 */ /* 0x000fe200078e0a06 */
[----:B------:R-:W-:Y:S01]  /*3360*/  IADD3 R12, R2, 0x108, RZ ;  /* 0x00000108020c7810 */ /* 0x000fe20007ffe0ff */
[----:B------:R-:W-:-:S03]  /*3370*/  IMAD.HI.U32 R10, R4, R117, RZ ;  /* 0x00000075040a7227 */ /* 0x000fc600078e00ff */
[----:B------:R-:W-:Y:S01]  /*3380*/  IABS R137, R12 ;  /* 0x0000000c00897213 */ /* 0x000fe20000000000 */
[C---:B------:R-:W-:Y:S02]  /*3390*/  IMAD R209, R0.reuse, R6, R209 ;  /* 0x0000000600d17224 */ /* 0x040fe400078e02d1 */
[--C-:B------:R-:W-:Y:S01]  /*33a0*/  @!P1 IMAD.IADD R205, R205, 0x1, -R0.reuse ;  /* 0x00000001cdcd9824 */ /* 0x100fe200078e0a00 */
[C---:B------:R-:W-:Y:S01]  /*33b0*/  ISETP.GT.U32.AND P1, PT, R0.reuse, R207, PT ;  /* 0x000000cf0000720c */ /* 0x040fe20003f24070 */
[--C-:B------:R-:W-:Y:S01]  /*33c0*/  @!P6 IMAD.IADD R135, R135, 0x1, -R0.reuse ;  /* 0x000000018787e824 */ /* 0x100fe200078e0a00 */
[----:B------:R-:W-:Y:S01]  /*33d0*/  ISETP.GT.U32.AND P6, PT, R0, R209, PT ;  /* 0x000000d10000720c */ /* 0x000fe20003fc4070 */
[----:B------:R-:W-:Y:S02]  /*33e0*/  @!P5 IMAD.IADD R115, R115, 0x1, -R0 ;  /* 0x000000017373d824 */ /* 0x000fe400078e0a00 */
[----:B------:R-:W-:-:S03]  /*33f0*/  IMAD.HI.U32 R6, R4, R137, RZ ;  /* 0x0000008904067227 */ /* 0x000fc600078e00ff */
[----:B------:R-:W-:Y:S01]  /*3400*/  ISETP.GT.U32.AND P5, PT, R0, R115, PT ;  /* 0x000000730000720c */ /* 0x000fe20003fa4070 */
[----:B------:R-:W-:Y:S01]  /*3410*/  @!P4 IMAD.MOV R205, RZ, RZ, -R205 ;  /* 0x000000ffffcdc224 */ /* 0x000fe200078e0acd */
[----:B------:R-:W-:Y:S01]  /*3420*/  ISETP.GE.AND P4, PT, R8, RZ, PT ;  /* 0x000000ff0800720c */ /* 0x000fe20003f86270 */
[----:B------:R-:W-:Y:S02]  /*3430*/  IMAD.HI.U32 R8, R4, R211, RZ ;  /* 0x000000d304087227 */ /* 0x000fe400078e00ff */
[----:B------:R-:W-:Y:S02]  /*3440*/  @!P1 IADD3 R207, R207, -R0, RZ ;  /* 0x80000000cfcf9210 */ /* 0x000fe40007ffe0ff */
[----:B------:R-:W-:Y:S02]  /*3450*/  IMAD.MOV R6, RZ, RZ, -R6 ;  /* 0x000000ffff067224 */ /* 0x000fe400078e0a06 */
[----:B------:R-:W-:Y:S01]  /*3460*/  IMAD.MOV R8, RZ, RZ, -R8 ;  /* 0x000000ffff087224 */ /* 0x000fe200078e0a08 */
[C---:B------:R-:W-:Y:S01]  /*3470*/  ISETP.GT.U32.AND P1, PT, R0.reuse, R207, PT ;  /* 0x000000cf0000720c */ /* 0x040fe20003f24070 */
[----:B------:R-:W-:-:S02]  /*3480*/  IMAD R137, R0, R6, R137 ;  /* 0x0000000600897224 */ /* 0x000fc400078e0289 */
[----:B------:R-:W-:Y:S01]  /*3490*/  IMAD R211, R0, R8, R211 ;  /* 0x0000000800d37224 */ /* 0x000fe200078e02d3 */
[----:B------:R-:W-:Y:S01]  /*34a0*/  IADD3 R8, R2, 0xfc, RZ ;  /* 0x000000fc02087810 */ /* 0x000fe20007ffe0ff */
[--C-:B------:R-:W-:Y:S01]  /*34b0*/  @!P6 IMAD.IADD R209, R209, 0x1, -R0.reuse ;  /* 0x00000001d1d1e824 */ /* 0x100fe200078e0a00 */
[C---:B------:R-:W-:Y:S01]  /*34c0*/  ISETP.GT.U32.AND P6, PT, R0.reuse, R137, PT ;  /* 0x000000890000720c */ /* 0x040fe20003fc4070 */
[----:B------:R-:W-:Y:S01]  /*34d0*/  @!P5 IMAD.IADD R115, R115, 0x1, -R0 ;  /* 0x000000017373d824 */ /* 0x000fe200078e0a00 */
[C---:B------:R-:W-:Y:S01]  /*34e0*/  ISETP.GT.U32.AND P5, PT, R0.reuse, R211, PT ;  /* 0x000000d30000720c */ /* 0x040fe20003fa4070 */
[----:B------:R-:W-:Y:S01]  /*34f0*/  IMAD.MOV R10, RZ, RZ, -R10 ;  /* 0x000000ffff0a7224 */ /* 0x000fe200078e0a0a */
[----:B------:R-:W-:Y:S01]  /*3500*/  IABS R213, R8 ;  /* 0x0000000800d57213 */ /* 0x000fe20000000000 */
[----:B------:R-:W-:Y:S02]  /*3510*/  @!P3 IMAD.MOV R115, RZ, RZ, -R115 ;  /* 0x000000ffff73b224 */ /* 0x000fe400078e0a73 */
[----:B------:R-:W-:Y:S01]  /*3520*/  IMAD R117, R0, R10, R117 ;  /* 0x0000000a00757224 */ /* 0x000fe200078e0275 */
[----:B------:R-:W-:Y:S01]  /*3530*/  IADD3 R10, R2, 0xf8, RZ ;  /* 0x000000f8020a7810 */ /* 0x000fe20007ffe0ff */
[----:B------:R-:W-:Y:S01]  /*3540*/  @!P0 IMAD.MOV R135, RZ, RZ, -R135 ;  /* 0x000000ffff878224 */ /* 0x000fe200078e0a87 */
[----:B------:R-:W-:Y:S01]  /*3550*/  ISETP.GT.U32.AND P0, PT, R0, R209, PT ;  /* 0x000000d10000720c */ /* 0x000fe20003f04070 */
[----:B------:R-:W-:Y:S01]  /*3560*/  IMAD.HI.U32 R6, R4, R213, RZ ;  /* 0x000000d504067227 */ /* 0x000fe200078e00ff */
[----:B------:R-:W-:-:S02]  /*3570*/  ISETP.GT.U32.AND P3, PT, R0, R117, PT ;  /* 0x000000750000720c */ /* 0x000fc40003f64070 */
[----:B------:R-:W-:Y:S01]  /*3580*/  IABS R139, R10 ;  /* 0x0000000a008b7213 */ /* 0x000fe20000000000 */
[--C-:B------:R-:W-:Y:S01]  /*3590*/  @!P6 IMAD.IADD R137, R137, 0x1, -R0.reuse ;  /* 0x000000018989e824 */ /* 0x100fe200078e0a00 */
[----:B------:R-:W-:Y:S01]  /*35a0*/  ISETP.GE.AND P6, PT, R8, RZ, PT ;  /* 0x000000ff0800720c */ /* 0x000fe20003fc6270 */
[--C-:B------:R-:W-:Y:S02]  /*35b0*/  @!P5 IMAD.IADD R211, R211, 0x1, -R0.reuse ;  /* 0x00000001d3d3d824 */ /* 0x100fe400078e0a00 */
[----:B------:R-:W-:Y:S01]  /*35c0*/  @!P1 IMAD.IADD R207, R207, 0x1, -R0 ;  /* 0x00000001cfcf9824 */ /* 0x000fe200078e0a00 */
[----:B------:R-:W-:Y:S01]  /*35d0*/  ISETP.GT.U32.AND P5, PT, R0, R137, PT ;  /* 0x000000890000720c */ /* 0x000fe20003fa4070 */
[----:B------:R-:W-:Y:S01]  /*35e0*/  IMAD.MOV R6, RZ, RZ, -R6 ;  /* 0x000000ffff067224 */ /* 0x000fe200078e0a06 */
[----:B------:R-:W-:Y:S01]  /*35f0*/  ISETP.GE.AND P1, PT, R12, RZ, PT ;  /* 0x000000ff0c00720c */ /* 0x000fe20003f26270 */
[----:B------:R-:W-:Y:S01]  /*3600*/  @!P2 IMAD.MOV R207, RZ, RZ, -R207 ;  /* 0x000000ffffcfa224 */ /* 0x000fe200078e0acf */
[----:B------:R-:W-:Y:S01]  /*3610*/  ISETP.GE.AND P2, PT, R14, RZ, PT ;  /* 0x000000ff0e00720c */ /* 0x000fe20003f46270 */
[--C-:B------:R-:W-:Y:S01]  /*3620*/  @!P3 IMAD.IADD R117, R117, 0x1, -R0.reuse ;  /* 0x000000017575b824 */ /* 0x100fe200078e0a00 */
[----:B------:R-:W-:Y:S01]  /*3630*/  IADD3 R14, R2, 0xf0, RZ ;  /* 0x000000f0020e7810 */ /* 0x000fe20007ffe0ff */
[----:B------:R-:W-:Y:S01]  /*3640*/  IMAD R213, R0, R6, R213 ;  /* 0x0000000600d57224 */ /* 0x000fe200078e02d5 */
[----:B------:R-:W-:Y:S01]  /*3650*/  IADD3 R12, R2, 0xf4, RZ ;  /* 0x000000f4020c7810 */ /* 0x000fe20007ffe0ff */
[----:B------:R-:W-:Y:S01]  /*3660*/  @!P0 IMAD.IADD R209, R209, 0x1, -R0 ;  /* 0x00000001d1d18824 */ /* 0x000fe200078e0a00 */
[----:B------:R-:W-:Y:S01]  /*3670*/  ISETP.GT.U32.AND P3, PT, R0, R117, PT ;  /* 0x000000750000720c */ /* 0x000fe20003f64070 */
[----:B------:R-:W-:Y:S01]  /*3680*/  IMAD.HI.U32 R6, R4, R139, RZ ;  /* 0x0000008b04067227 */ /* 0x000fe200078e00ff */
[----:B------:R-:W-:-:S02]  /*3690*/  IABS R119, R14 ;  /* 0x0000000e00777213 */ /* 0x000fc40000000000 */
[----:B------:R-:W-:Y:S01]  /*36a0*/  ISETP.GE.AND P0, PT, R16, RZ, PT ;  /* 0x000000ff1000720c */ /* 0x000fe20003f06270 */
[----:B------:R-:W-:Y:S01]  /*36b0*/  @!P5 IMAD.IADD R137, R137, 0x1, -R0 ;  /* 0x000000018989d824 */ /* 0x000fe200078e0a00 */
[C---:B------:R-:W-:Y:S01]  /*36c0*/  ISETP.GT.U32.AND P5, PT, R0.reuse, R213, PT ;  /* 0x000000d50000720c */ /* 0x040fe20003fa4070 */
[----:B------:R-:W-:Y:S01]  /*36d0*/  @!P4 IMAD.MOV R209, RZ, RZ, -R209 ;  /* 0x000000ffffd1c224 */ /* 0x000fe200078e0ad1 */
[----:B------:R-:W-:Y:S01]  /*36e0*/  ISETP.GT.U32.AND P4, PT, R0, R211, PT ;  /* 0x000000d30000720c */ /* 0x000fe20003f84070 */
[----:B------:R-:W-:Y:S01]  /*36f0*/  IMAD.HI.U32 R8, R4, R119, RZ ;  /* 0x0000007704087227 */ /* 0x000fe200078e00ff */
[----:B------:R-:W-:Y:S02]  /*3700*/  IADD3 R16, R2, 0xec, RZ ;  /* 0x000000ec02107810 */ /* 0x000fe40007ffe0ff */
[----:B------:R-:W-:Y:S01]  /*3710*/  IABS R215, R12 ;  /* 0x0000000c00d77213 */ /* 0x000fe20000000000 */
[----:B------:R-:W-:Y:S01]  /*3720*/  IMAD.MOV R6, RZ, RZ, -R6 ;  /* 0x000000ffff067224 */ /* 0x000fe200078e0a06 */
[----:B------:R-:W-:Y:S01]  /*3730*/  IABS R217, R16 ;  /* 0x0000001000d97213 */ /* 0x000fe20000000000 */
[----:B------:R-:W-:-:S02]  /*3740*/  IMAD.MOV R8, RZ, RZ, -R8 ;  /* 0x000000ffff087224 */ /* 0x000fc400078e0a08 */
[----:B------:R-:W-:Y:S02]  /*3750*/  IMAD R139, R0, R6, R139 ;  /* 0x00000006008b7224 */ /* 0x000fe400078e028b */
[--C-:B------:R-:W-:Y:S01]  /*3760*/  @!P3 IMAD.IADD R117, R117, 0x1, -R0.reuse ;  /* 0x000000017575b824 */ /* 0x100fe200078e0a00 */
[----:B------:R-:W-:Y:S01]  /*3770*/  ISETP.GE.AND P3, PT, R10, RZ, PT ;  /* 0x000000ff0a00720c */ /* 0x000fe20003f66270 */
[----:B------:R-:W-:Y:S01]  /*3780*/  @!P5 IMAD.IADD R213, R213, 0x1, -R0 ;  /* 0x00000001d5d5d824 */ /* 0x000fe200078e0a00 */
[----:B------:R-:W-:Y:S01]  /*3790*/  ISETP.GE.AND P5, PT, R12, RZ, PT ;  /* 0x000000ff0c00720c */ /* 0x000fe20003fa6270 */
[----:B------:R-:W-:Y:S01]  /*37a0*/  IMAD R119, R0, R8, R119 ;  /* 0x0000000800777224 */ /* 0x000fe200078e0277 */
[----:B------:R-:W-:Y:S01]  /*37b0*/  IADD3 R12, R2, 0xe4, RZ ;  /* 0x000000e4020c7810 */ /* 0x000fe20007ffe0ff */
[----:B------:R-:W-:-:S03]  /*37c0*/  IMAD.HI.U32 R6, R4, R215, RZ ;  /* 0x000000d704067227 */ /* 0x000fc600078e00ff */
[----:B------:R-:W-:Y:S01]  /*37d0*/  IABS R219, R12 ;  /* 0x0000000c00db7213 */ /* 0x000fe20000000000 */
[----:B------:R-:W-:-:S04]  /*37e0*/  IMAD.HI.U32 R10, R4, R217, RZ ;  /* 0x000000d9040a7227 */ /* 0x000fc800078e00ff */
[----:B------:R-:W-:Y:S01]  /*37f0*/  @!P4 IMAD.IADD R211, R211, 0x1, -R0 ;  /* 0x00000001d3d3c824 */ /* 0x000fe200078e0a00 */
[C---:B------:R-:W-:Y:S01]  /*3800*/  ISETP.GT.U32.AND P4, PT, R0.reuse, R139, PT ;  /* 0x0000008b0000720c */ /* 0x040fe20003f84070 */
[----:B------:R-:W-:Y:S01]  /*3810*/  @!P1 IMAD.MOV R137, RZ, RZ, -R137 ;  /* 0x000000ffff899224 */ /* 0x000fe200078e0a89 */
[C---:B------:R-:W-:Y:S01]  /*3820*/  ISETP.GT.U32.AND P1, PT, R0.reuse, R213, PT ;  /* 0x000000d50000720c */ /* 0x040fe20003f24070 */
[----:B------:R-:W-:Y:S01]  /*3830*/  @!P0 IMAD.MOV R117, RZ, RZ, -R117 ;  /* 0x000000ffff758224 */ /* 0x000fe200078e0a75 */
[C---:B------:R-:W-:Y:S01]  /*3840*/  ISETP.GT.U32.AND P0, PT, R0.reuse, R119, PT ;  /* 0x000000770000720c */ /* 0x040fe20003f04070 */
[----:B------:R-:W-:Y:S02]  /*3850*/  IMAD.MOV R6, RZ, RZ, -R6 ;  /* 0x000000ffff067224 */ /* 0x000fe400078e0a06 */
[----:B------:R-:W-:Y:S02]  /*3860*/  IMAD.MOV R10, RZ, RZ, -R10 ;  /* 0x000000ffff0a7224 */ /* 0x000fe400078e0a0a */
[----:B------:R-:W-:-:S02]  /*3870*/  IMAD R215, R0, R6, R215 ;  /* 0x0000000600d77224 */ /* 0x000fc400078e02d7 */
[----:B------:R-:W-:Y:S01]  /*3880*/  IMAD R217, R0, R10, R217 ;  /* 0x0000000a00d97224 */ /* 0x000fe200078e02d9 */
[----:B------:R-:W-:Y:S01]  /*3890*/  IADD3 R10, R2, 0xe8, RZ ;  /* 0x000000e8020a7810 */ /* 0x000fe20007ffe0ff */
[----:B------:R-:W-:Y:S01]  /*38a0*/  @!P2 IMAD.MOV R211, RZ, RZ, -R211 ;  /* 0x000000ffffd3a224 */ /* 0x000fe200078e0ad3 */
[----:B------:R-:W-:Y:S01]  /*38b0*/  ISETP.GT.U32.AND P2, PT, R0, R215, PT ;  /* 0x000000d70000720c */ /* 0x000fe20003f44070 */
[--C-:B------:R-:W-:Y:S01]  /*38c0*/  @!P4 IMAD.IADD R139, R139, 0x1, -R0.reuse ;  /* 0x000000018b8bc824 */ /* 0x100fe200078e0a00 */
[----:B------:R-:W-:Y:S01]  /*38d0*/  IABS R141, R10 ;  /* 0x0000000a008d7213 */ /* 0x000fe20000000000 */
[--C-:B------:R-:W-:Y:S01]  /*38e0*/  @!P1 IMAD.IADD R213, R213, 0x1, -R0.reuse ;  /* 0x00000001d5d59824 */ /* 0x100fe200078e0a00 */
[----:B------:R-:W-:Y:S01]  /*38f0*/  ISETP.GE.AND P1, PT, R14, RZ, PT ;  /* 0x000000ff0e00720c */ /* 0x000fe20003f26270 */
[----:B------:R-:W-:Y:S01]  /*3900*/  @!P0 IMAD.IADD R119, R119, 0x1, -R0 ;  /* 0x0000000177778824 */ /* 0x000fe200078e0a00 */
[----:B------:R-:W-:Y:S01]  /*3910*/  ISETP.GT.U32.AND P4, PT, R0, R139, PT ;  /* 0x0000008b0000720c */ /* 0x000fe20003f84070 */
[----:B------:R-:W-:Y:S01]  /*3920*/  IMAD.HI.U32 R6, R4, R141, RZ ;  /* 0x0000008d04067227 */ /* 0x000fe200078e00ff */
[----:B------:R-:W-:-:S03]  /*3930*/  IADD3 R14, R2, 0xe0, RZ ;  /* 0x000000e0020e7810 */ /* 0x000fc60007ffe0ff */
[----:B------:R-:W-:Y:S01]  /*3940*/  @!P6 IMAD.MOV R213, RZ, RZ, -R213 ;  /* 0x000000ffffd5e224 */ /* 0x000fe200078e0ad5 */
[----:B------:R-:W-:Y:S01]  /*3950*/  ISETP.GT.U32.AND P6, PT, R0, R119, PT ;  /* 0x000000770000720c */ /* 0x000fe20003fc4070 */
[----:B------:R-:W-:Y:S01]  /*3960*/  IMAD.MOV R8, RZ, RZ, -R6 ;  /* 0x000000ffff087224 */ /* 0x000fe200078e0a06 */
[----:B------:R-:W-:Y:S01]  /*3970*/  IABS R121, R14 ;  /* 0x0000000e00797213 */ /* 0x000fe20000000000 */
[----:B------:R-:W-:-:S04]  /*3980*/  IMAD.HI.U32 R6, R4, R219, RZ ;  /* 0x000000db04067227 */ /* 0x000fc800078e00ff */
[----:B------:R-:W-:Y:S01]  /*3990*/  @!P2 IMAD.IADD R215, R215, 0x1, -R0 ;  /* 0x00000001d7d7a824 */ /* 0x000fe200078e0a00 */
[----:B------:R-:W-:Y:S01]  /*39a0*/  ISETP.GE.AND P2, PT, R16, RZ, PT ;  /* 0x000000ff1000720c */ /* 0x000fe20003f46270 */
[----:B------:R-:W-:Y:S01]  /*39b0*/  IMAD.MOV R6, RZ, RZ, -R6 ;  /* 0x000000ffff067224 */ /* 0x000fe200078e0a06 */
[----:B------:R-:W-:Y:S01]  /*39c0*/  IADD3 R16, R2, 0xdc, RZ ;  /* 0x000000dc02107810 */ /* 0x000fe20007ffe0ff */
[--C-:B------:R-:W-:Y:S01]  /*39d0*/  @!P4 IMAD.IADD R139, R139, 0x1, -R0.reuse ;  /* 0x000000018b8bc824 */ /* 0x100fe200078e0a00 */
[C---:B------:R-:W-:Y:S01]  /*39e0*/  ISETP.GT.U32.AND P0, PT, R0.reuse, R215, PT ;  /* 0x000000d70000720c */ /* 0x040fe20003f04070 */
[C---:B------:R-:W-:Y:S01]  /*39f0*/  IMAD R219, R0.reuse, R6, R219 ;  /* 0x0000000600db7224 */ /* 0x040fe200078e02db */
[C---:B------:R-:W-:Y:S01]  /*3a00*/  ISETP.GT.U32.AND P4, PT, R0.reuse, R217, PT ;  /* 0x000000d90000720c */ /* 0x040fe20003f84070 */
[----:B------:R-:W-:Y:S01]  /*3a10*/  @!P6 IMAD.IADD R119, R119, 0x1, -R0 ;  /* 0x000000017777e824 */ /* 0x000fe200078e0a00 */
[----:B------:R-:W-:Y:S01]  /*3a20*/  IABS R221, R16 ;  /* 0x0000001000dd7213 */ /* 0x000fe20000000000 */
[C---:B------:R-:W-:Y:S01]  /*3a30*/  IMAD R141, R0.reuse, R8, R141 ;  /* 0x00000008008d7224 */ /* 0x040fe200078e028d */
[----:B------:R-:W-:Y:S01]  /*3a40*/  ISETP.GT.U32.AND P6, PT, R0, R219, PT ;  /* 0x000000db0000720c */ /* 0x000fe20003fc4070 */
[----:B------:R-:W-:-:S04]  /*3a50*/  IMAD.HI.U32 R6, R4, R121, RZ ;  /* 0x0000007904067227 */ /* 0x000fc800078e00ff */
[----:B------:R-:W-:Y:S02]  /*3a60*/  IMAD.MOV R8, RZ, RZ, -R6 ;  /* 0x000000ffff087224 */ /* 0x000fe400078e0a06 */
[--C-:B------:R-:W-:Y:S01]  /*3a70*/  @!P0 IMAD.IADD R215, R215, 0x1, -R0.reuse ;  /* 0x00000001d7d78824 */ /* 0x100fe200078e0a00 */
[----:B------:R-:W-:Y:S01]  /*3a80*/  ISETP.GT.U32.AND P0, PT, R0, R141, PT ;  /* 0x0000008d0000720c */ /* 0x000fe20003f04070 */
[----:B------:R-:W-:Y:S02]  /*3a90*/  @!P4 IMAD.IADD R217, R217, 0x1, -R0 ;  /* 0x00000001d9d9c824 */ /* 0x000fe400078e0a00 */
[----:B------:R-:W-:-:S03]  /*3aa0*/  IMAD.HI.U32 R6, R4, R221, RZ ;  /* 0x000000dd04067227 */ /* 0x000fc600078e00ff */
[C---:B------:R-:W-:Y:S01]  /*3ab0*/  ISETP.GT.U32.AND P4, PT, R0.reuse, R217, PT ;  /* 0x000000d90000720c */ /* 0x040fe20003f84070 */
[----:B------:R-:W-:Y:S02]  /*3ac0*/  @!P6 IMAD.IADD R219, R219, 0x1, -R0 ;  /* 0x00000001dbdbe824 */ /* 0x000fe400078e0a00 */
[C---:B------:R-:W-:Y:S02]  /*3ad0*/  IMAD R121, R0.reuse, R8, R121 ;  /* 0x0000000800797224 */ /* 0x040fe400078e0279 */
[----:B------:R-:W-:Y:S01]  /*3ae0*/  IMAD.MOV R8, RZ, RZ, -R6 ;  /* 0x000000ffff087224 */ /* 0x000fe200078e0a06 */
[----:B------:R-:W-:Y:S01]  /*3af0*/  ISETP.GT.U32.AND P6, PT, R0, R219, PT ;  /* 0x000000db0000720c */ /* 0x000fe20003fc4070 */
[--C-:B------:R-:W-:Y:S01]  /*3b00*/  @!P0 IMAD.IADD R141, R141, 0x1, -R0.reuse ;  /* 0x000000018d8d8824 */ /* 0x100fe200078e0a00 */
[----:B------:R-:W-:Y:S01]  /*3b10*/  ISETP.GE.AND P0, PT, R12, RZ, PT ;  /* 0x000000ff0c00720c */ /* 0x000fe20003f06270 */
[----:B------:R-:W-:Y:S01]  /*3b20*/  @!P5 IMAD.MOV R215, RZ, RZ, -R215 ;  /* 0x000000ffffd7d224 */ /* 0x000fe200078e0ad7 */
[C---:B------:R-:W-:Y:S01]  /*3b30*/  ISETP.GT.U32.AND P5, PT, R0.reuse, R121, PT ;  /* 0x000000790000720c */ /* 0x040fe20003fa4070 */
[----:B------:R-:W-:Y:S01]  /*3b40*/  @!P3 IMAD.MOV R139, RZ, RZ, -R139 ;  /* 0x000000ffff8bb224 */ /* 0x000fe200078e0a8b */
[C---:B------:R-:W-:Y:S01]  /*3b50*/  ISETP.GT.U32.AND P3, PT, R0.reuse, R141, PT ;  /* 0x0000008d0000720c */ /* 0x040fe20003f64070 */
[----:B------:R-:W-:Y:S01]  /*3b60*/  IMAD R221, R0, R8, R221 ;  /* 0x0000000800dd7224 */ /* 0x000fe200078e02dd */
[----:B------:R-:W-:Y:S01]  /*3b70*/  IADD3 R8, R2, 0xd4, RZ ;  /* 0x000000d402087810 */ /* 0x000fe20007ffe0ff */
[----:B------:R-:W-:Y:S01]  /*3b80*/  @!P4 IMAD.IADD R217, R217, 0x1, -R0 ;  /* 0x00000001d9d9c824 */ /* 0x000fe200078e0a00 */
[----:B------:R-:W-:Y:S01]  /*3b90*/  ISETP.GE.AND P4, PT, R10, RZ, PT ;  /* 0x000000ff0a00720c */ /* 0x000fe20003f86270 */
[----:B------:R-:W-:Y:S01]  /*3ba0*/  IMAD.HI.U32 R6, R4, R143, RZ ;  /* 0x0000008f04067227 */ /* 0x000fe200078e00ff */
[----:B------:R-:W-:-:S02]  /*3bb0*/  IABS R223, R8 ;  /* 0x0000000800df7213 */ /* 0x000fc40000000000 */
[----:B------:R-:W-:Y:S01]  /*3bc0*/  IADD3 R10, R2, 0xcc, RZ ;  /* 0x000000cc020a7810 */ /* 0x000fe20007ffe0ff */
[--C-:B------:R-:W-:Y:S01]  /*3bd0*/  @!P6 IMAD.IADD R219, R219, 0x1, -R0.reuse ;  /* 0x00000001dbdbe824 */ /* 0x100fe200078e0a00 */
[----:B------:R-:W-:Y:S01]  /*3be0*/  ISETP.GT.U32.AND P6, PT, R0, R221, PT ;  /* 0x000000dd0000720c */ /* 0x000fe20003fc4070 */
[--C-:B------:R-:W-:Y:S01]  /*3bf0*/  @!P5 IMAD.IADD R121, R121, 0x1, -R0.reuse ;  /* 0x000000017979d824 */ /* 0x100fe200078e0a00 */
[----:B------:R-:W-:Y:S01]  /*3c00*/  IABS R225, R10 ;  /* 0x0000000a00e17213 */ /* 0x000fe20000000000 */
[----:B------:R-:W-:Y:S01]  /*3c10*/  @!P3 IMAD.IADD R141, R141, 0x1, -R0 ;  /* 0x000000018d8db824 */ /* 0x000fe200078e0a00 */
[----:B------:R-:W-:Y:S01]  /*3c20*/  ISETP.GE.AND P3, PT, R18, RZ, PT ;  /* 0x000000ff1200720c */ /* 0x000fe20003f66270 */
[----:B------:R-:W-:Y:S01]  /*3c30*/  IMAD.MOV R6, RZ, RZ, -R6 ;  /* 0x000000ffff067224 */ /* 0x000fe200078e0a06 */
[----:B------:R-:W-:Y:S01]  /*3c40*/  ISETP.GT.U32.AND P5, PT, R0, R121, PT ;  /* 0x000000790000720c */ /* 0x000fe20003fa4070 */
[----:B------:R-:W-:Y:S01]  /*3c50*/  @!P4 IMAD.MOV R141, RZ, RZ, -R141 ;  /* 0x000000ffff8dc224 */ /* 0x000fe200078e0a8d */
[----:B------:R-:W-:Y:S01]  /*3c60*/  ISETP.GE.AND P4, PT, R8, RZ, PT ;  /* 0x000000ff0800720c */ /* 0x000fe20003f86270 */
[----:B------:R-:W-:Y:S01]  /*3c70*/  IMAD R143, R0, R6, R143 ;  /* 0x00000006008f7224 */ /* 0x000fe200078e028f */
[----:B------:R-:W-:Y:S01]  /*3c80*/  IADD3 R8, R2, 0xd0, RZ ;  /* 0x000000d002087810 */ /* 0x000fe20007ffe0ff */
[----:B------:R-:W-:Y:S01]  /*3c90*/  IMAD.HI.U32 R6, R4, R223, RZ ;  /* 0x000000df04067227 */ /* 0x000fe200078e00ff */
[----:B------:R-:W-:-:S02]  /*3ca0*/  IADD3 R12, R2, 0xc8, RZ ;  /* 0x000000c8020c7810 */ /* 0x000fc40007ffe0ff */
[----:B------:R-:W-:Y:S01]  /*3cb0*/  IABS R123, R8 ;  /* 0x00000008007b7213 */ /* 0x000fe20000000000 */
[----:B------:R-:W-:Y:S01]  /*3cc0*/  @!P6 IMAD.IADD R221, R221, 0x1, -R0 ;  /* 0x00000001dddde824 */ /* 0x000fe200078e0a00 */
[----:B------:R-:W-:Y:S01]  /*3cd0*/  IABS R145, R12 ;  /* 0x0000000c00917213 */ /* 0x000fe20000000000 */
[----:B------:R-:W-:Y:S01]  /*3ce0*/  @!P0 IMAD.MOV R219, RZ, RZ, -R219 ;  /* 0x000000ffffdb8224 */ /* 0x000fe200078e0adb */
[C---:B------:R-:W-:Y:S01]  /*3cf0*/  ISETP.GT.U32.AND P0, PT, R0.reuse, R143, PT ;  /* 0x0000008f0000720c */ /* 0x040fe20003f04070 */
        /* <DEDUP_REMOVED lines=10> */
[----:B------:R-:W-:Y:S01]  /*3da0*/  ISETP.GE.AND P5, PT, R8, RZ, PT ;  /* 0x000000ff0800720c */ /* 0x000fe20003fa6270 */
[----:B------:R-:W-:Y:S01]  /*3db0*/  IMAD.MOV R8, RZ, RZ, -R6 ;  /* 0x000000ffff087224 */ /* 0x000fe200078e0a06 */
[----:B------:R-:W-:Y:S01]  /*3dc0*/  IABS R237, R18 ;  /* 0x0000001200ed7213 */ /* 0x000fe20000000000 */
[--C-:B------:R-:W-:Y:S02]  /*3dd0*/  @!P0 IMAD.IADD R143, R143, 0x1, -R0.reuse ;  /* 0x000000018f8f8824 */ /* 0x100fe400078e0a00 */
[----:B------:R-:W-:Y:S01]  /*3de0*/  @!P6 IMAD.IADD R221, R221, 0x1, -R0 ;  /* 0x00000001dddde824 */ /* 0x000fe200078e0a00 */
[----:B------:R-:W-:Y:S01]  /*3df0*/  ISETP.GE.AND P6, PT, R10, RZ, PT ;  /* 0x000000ff0a00720c */ /* 0x000fe20003fc6270 */
[C---:B------:R-:W-:Y:S01]  /*3e00*/  IMAD R123, R0.reuse, R8, R123 ;  /* 0x00000008007b7224 */ /* 0x040fe200078e027b */
[----:B------:R-:W-:Y:S01]  /*3e10*/  ISETP.GT.U32.AND P0, PT, R0, R143, PT ;  /* 0x0000008f0000720c */ /* 0x000fe20003f04070 */
[----:B------:R-:W-:Y:S01]  /*3e20*/  @!P2 IMAD.MOV R221, RZ, RZ, -R221 ;  /* 0x000000ffffdda224 */ /* 0x000fe200078e0add */
[----:B------:R-:W-:Y:S01]  /*3e30*/  IADD3 R10, R2, 0xc4, RZ ;  /* 0x000000c4020a7810 */ /* 0x000fe20007ffe0ff */
[----:B------:R-:W-:Y:S01]  /*3e40*/  @!P1 IMAD.MOV R119, RZ, RZ, -R119 ;  /* 0x000000ffff779224 */ /* 0x000fe200078e0a77 */
[----:B------:R-:W-:Y:S01]  /*3e50*/  ISETP.GT.U32.AND P2, PT, R0, R123, PT ;  /* 0x0000007b0000720c */ /* 0x000fe20003f44070 */
[----:B------:R-:W-:Y:S01]  /*3e60*/  IMAD.HI.U32 R6, R4, R225, RZ ;  /* 0x000000e104067227 */ /* 0x000fe200078e00ff */
[----:B------:R-:W-:-:S02]  /*3e70*/  ISETP.GE.AND P1, PT, R14, RZ, PT ;  /* 0x000000ff0e00720c */ /* 0x000fc40003f26270 */
[----:B------:R-:W-:Y:S01]  /*3e80*/  IABS R227, R10 ;  /* 0x0000000a00e37213 */ /* 0x000fe20000000000 */
[----:B------:R-:W-:Y:S01]  /*3e90*/  IMAD.MOV R6, RZ, RZ, -R6 ;  /* 0x000000ffff067224 */ /* 0x000fe200078e0a06 */
[----:B------:R-:W-:-:S03]  /*3ea0*/  IADD3 R14, R2, 0xbc, RZ ;  /* 0x000000bc020e7810 */ /* 0x000fc60007ffe0ff */
[--C-:B------:R-:W-:Y:S01]  /*3eb0*/  @!P0 IMAD.IADD R143, R143, 0x1, -R0.reuse ;  /* 0x000000018f8f8824 */ /* 0x100fe200078e0a00 */
[----:B------:R-:W-:Y:S01]  /*3ec0*/  ISETP.GE.AND P0, PT, R12, RZ, PT ;  /* 0x000000ff0c00720c */ /* 0x000fe20003f06270 */
[----:B------:R-:W-:Y:S01]  /*3ed0*/  IMAD R225, R0, R6, R225 ;  /* 0x0000000600e17224 */ /* 0x000fe200078e02e1 */
[----:B------:R-:W-:Y:S01]  /*3ee0*/  IADD3 R12, R2, 0xc0, RZ ;  /* 0x000000c0020c7810 */ /* 0x000fe20007ffe0ff */
[----:B------:R-:W-:Y:S01]  /*3ef0*/  @!P2 IMAD.IADD R123, R123, 0x1, -R0 ;  /* 0x000000017b7ba824 */ /* 0x000fe200078e0a00 */
[----:B------:R-:W-:Y:S01]  /*3f00*/  IABS R229, R14 ;  /* 0x0000000e00e57213 */ /* 0x000fe20000000000 */
[----:B------:R-:W-:Y:S01]  /*3f10*/  IMAD.HI.U32 R6, R4, R145, RZ ;  /* 0x0000009104067227 */ /* 0x000fe200078e00ff */
[----:B------:R-:W-:Y:S02]  /*3f20*/  IABS R125, R12 ;  /* 0x0000000c007d7213 */ /* 0x000fe40000000000 */
[C---:B------:R-:W-:Y:S01]  /*3f30*/  ISETP.GT.U32.AND P2, PT, R0.reuse, R123, PT ;  /* 0x0000007b0000720c */ /* 0x040fe20003f44070 */
[----:B------:R-:W-:Y:S01]  /*3f40*/  @!P1 IMAD.MOV R121, RZ, RZ, -R121 ;  /* 0x000000ffff799224 */ /* 0x000fe200078e0a79 */
[C---:B------:R-:W-:Y:S01]  /*3f50*/  ISETP.GT.U32.AND P1, PT, R0.reuse, R223, PT ;  /* 0x000000df0000720c */ /* 0x040fe20003f24070 */
[----:B------:R-:W-:Y:S01]  /*3f60*/  @!P3 IMAD.MOV R143, RZ, RZ, -R143 ;  /* 0x000000ffff8fb224 */ /* 0x000fe200078e0a8f */
[----:B------:R-:W-:Y:S01]  /*3f70*/  ISETP.GT.U32.AND P3, PT, R0, R225, PT ;  /* 0x000000e10000720c */ /* 0x000fe20003f64070 */
[----:B------:R-:W-:-:S02]  /*3f80*/  IMAD.MOV R8, RZ, RZ, -R6 ;  /* 0x000000ffff087224 */ /* 0x000fc400078e0a06 */
[----:B------:R-:W-:-:S04]  /*3f90*/  IMAD.HI.U32 R6, R4, R227, RZ ;  /* 0x000000e304067227 */ /* 0x000fc800078e00ff */
[----:B------:R-:W-:Y:S02]  /*3fa0*/  IMAD.MOV R6, RZ, RZ, -R6 ;  /* 0x000000ffff067224 */ /* 0x000fe400078e0a06 */
[--C-:B------:R-:W-:Y:S02]  /*3fb0*/  @!P2 IMAD.IADD R123, R123, 0x1, -R0.reuse ;  /* 0x000000017b7ba824 */ /* 0x100fe400078e0a00 */
[C---:B------:R-:W-:Y:S02]  /*3fc0*/  IMAD R227, R0.reuse, R6, R227 ;  /* 0x0000000600e37224 */ /* 0x040fe400078e02e3 */
[--C-:B------:R-:W-:Y:S02]  /*3fd0*/  @!P1 IMAD.IADD R223, R223, 0x1, -R0.reuse ;  /* 0x00000001dfdf9824 */ /* 0x100fe400078e0a00 */
[----:B------:R-:W-:Y:S01]  /*3fe0*/  @!P3 IMAD.IADD R225, R225, 0x1, -R0 ;  /* 0x00000001e1e1b824 */ /* 0x000fe200078e0a00 */
[C---:B------:R-:W-:Y:S01]  /*3ff0*/  ISETP.GT.U32.AND P2, PT, R0.reuse, R227, PT ;  /* 0x000000e30000720c */ /* 0x040fe20003f44070 */
[C---:B------:R-:W-:Y:S01]  /*4000*/  IMAD R145, R0.reuse, R8, R145 ;  /* 0x0000000800917224 */ /* 0x040fe200078e0291 */
[----:B------:R-:W-:Y:S01]  /*4010*/  ISETP.GT.U32.AND P1, PT, R0, R223, PT ;  /* 0x000000df0000720c */ /* 0x000fe20003f24070 */
[----:B------:R-:W-:Y:S01]  /*4020*/  IMAD.HI.U32 R6, R4, R125, RZ ;  /* 0x0000007d04067227 */ /* 0x000fe200078e00ff */
[----:B------:R-:W-:-:S03]  /*4030*/  ISETP.GT.U32.AND P3, PT, R0, R225, PT ;  /* 0x000000e10000720c */ /* 0x000fc60003f64070 */
[----:B------:R-:W-:-:S04]  /*4040*/  IMAD.HI.U32 R8, R4, R147, RZ ;  /* 0x0000009304087227 */ /* 0x000fc800078e00ff */
[----:B------:R-:W-:Y:S02]  /*4050*/  IMAD.MOV R6, RZ, RZ, -R6 ;  /* 0x000000ffff067224 */ /* 0x000fe400078e0a06 */
[----:B------:R-:W-:Y:S02]  /*4060*/  @!P2 IMAD.IADD R227, R227, 0x1, -R0 ;  /* 0x00000001e3e3a824 */ /* 0x000fe400078e0a00 */
[----:B------:R-:W-:Y:S02]  /*4070*/  IMAD.MOV R8, RZ, RZ, -R8 ;  /* 0x000000ffff087224 */ /* 0x000fe400078e0a08 */
[--C-:B------:R-:W-:Y:S01]  /*4080*/  @!P1 IMAD.IADD R223, R223, 0x1, -R0.reuse ;  /* 0x00000001dfdf9824 */ /* 0x100fe200078e0a00 */
[C---:B------:R-:W-:Y:S01]  /*4090*/  ISETP.GT.U32.AND P1, PT, R0.reuse, R145, PT ;  /* 0x000000910000720c */ /* 0x040fe20003f24070 */
[C---:B------:R-:W-:Y:S01]  /*40a0*/  IMAD R125, R0.reuse, R6, R125 ;  /* 0x00000006007d7224 */ /* 0x040fe200078e027d */
[----:B------:R-:W-:Y:S01]  /*40b0*/  ISETP.GT.U32.AND P2, PT, R0, R227, PT ;  /* 0x000000e30000720c */ /* 0x000fe20003f44070 */
[----:B------:R-:W-:-:S02]  /*40c0*/  @!P3 IMAD.IADD R225, R225, 0x1, -R0 ;  /* 0x00000001e1e1b824 */ /* 0x000fc400078e0a00 */
[C---:B------:R-:W-:Y:S01]  /*40d0*/  IMAD R147, R0.reuse, R8, R147 ;  /* 0x0000000800937224 */ /* 0x040fe200078e0293 */
[----:B------:R-:W-:Y:S01]  /*40e0*/  ISETP.GT.U32.AND P3, PT, R0, R125, PT ;  /* 0x0000007d0000720c */ /* 0x000fe20003f64070 */
[----:B------:R-:W-:-:S04]  /*40f0*/  IMAD.HI.U32 R6, R4, R229, RZ ;  /* 0x000000e504067227 */ /* 0x000fc800078e00ff */
[----:B------:R-:W-:Y:S01]  /*4100*/  @!P6 IMAD.MOV R225, RZ, RZ, -R225 ;  /* 0x000000ffffe1e224 */ /* 0x000fe200078e0ae1 */
[----:B------:R-:W-:Y:S01]  /*4110*/  ISETP.GT.U32.AND P6, PT, R0, R147, PT ;  /* 0x000000930000720c */ /* 0x000fe20003fc4070 */
[----:B------:R-:W-:Y:S02]  /*4120*/  IMAD.MOV R6, RZ, RZ, -R6 ;  /* 0x000000ffff067224 */ /* 0x000fe400078e0a06 */
[--C-:B------:R-:W-:Y:S01]  /*4130*/  @!P1 IMAD.IADD R145, R145, 0x1, -R0.reuse ;  /* 0x0000000191919824 */ /* 0x100fe200078e0a00 */
[----:B------:R-:W-:Y:S01]  /*4140*/  ISETP.GE.AND P1, PT, R10, RZ, PT ;  /* 0x000000ff0a00720c */ /* 0x000fe20003f26270 */
[----:B------:R-:W-:Y:S01]  /*4150*/  IMAD R229, R0, R6, R229 ;  /* 0x0000000600e57224 */ /* 0x000fe200078e02e5 */
[----:B------:R-:W-:Y:S01]  /*4160*/  IADD3 R10, R2, 0xb4, RZ ;  /* 0x000000b4020a7810 */ /* 0x000fe20007ffe0ff */
[----:B------:R-:W-:Y:S01]  /*4170*/  @!P5 IMAD.MOV R123, RZ, RZ, -R123 ;  /* 0x000000ffff7bd224 */ /* 0x000fe200078e0a7b */
[----:B------:R-:W-:Y:S01]  /*4180*/  ISETP.GE.AND P5, PT, R12, RZ, PT ;  /* 0x000000ff0c00720c */ /* 0x000fe20003fa6270 */
[--C-:B------:R-:W-:Y:S01]  /*4190*/  @!P2 IMAD.IADD R227, R227, 0x1, -R0.reuse ;  /* 0x00000001e3e3a824 */ /* 0x100fe200078e0a00 */
[----:B------:R-:W-:Y:S01]  /*41a0*/  IADD3 R12, R2, 0xb0, RZ ;  /* 0x000000b0020c7810 */ /* 0x000fe20007ffe0ff */
[--C-:B------:R-:W-:Y:S01]  /*41b0*/  @!P3 IMAD.IADD R125, R125, 0x1, -R0.reuse ;  /* 0x000000017d7db824 */ /* 0x100fe200078e0a00 */
[C---:B------:R-:W-:Y:S01]  /*41c0*/  ISETP.GT.U32.AND P2, PT, R0.reuse, R229, PT ;  /* 0x000000e50000720c */ /* 0x040fe20003f44070 */
[----:B------:R-:W-:Y:S01]  /*41d0*/  @!P6 IMAD.IADD R147, R147, 0x1, -R0 ;  /* 0x000000019393e824 */ /* 0x000fe200078e0a00 */
[----:B------:R-:W-:Y:S01]  /*41e0*/  IABS R149, R12 ;  /* 0x0000000c00957213 */ /* 0x000fe20000000000 */
[----:B------:R-:W-:Y:S01]  /*41f0*/  @!P4 IMAD.MOV R223, RZ, RZ, -R223 ;  /* 0x000000ffffdfc224 */ /* 0x000fe200078e0adf */
[C---:B------:R-:W-:Y:S01]  /*4200*/  ISETP.GT.U32.AND P3, PT, R0.reuse, R125, PT ;  /* 0x0000007d0000720c */ /* 0x040fe20003f64070 */
[----:B------:R-:W-:Y:S01]  /*4210*/  @!P1 IMAD.MOV R227, RZ, RZ, -R227 ;  /* 0x000000ffffe39224 */ /* 0x000fe200078e0ae3 */
[----:B------:R-:W-:Y:S01]  /*4220*/  ISETP.GT.U32.AND P6, PT, R0, R147, PT ;  /* 0x000000930000720c */ /* 0x000fe20003fc4070 */
[----:B------:R-:W-:Y:S01]  /*4230*/  IMAD.HI.U32 R8, R4, R149, RZ ;  /* 0x0000009504087227 */ /* 0x000fe200078e00ff */
[----:B------:R-:W-:-:S02]  /*4240*/  IABS R231, R10 ;  /* 0x0000000a00e77213 */ /* 0x000fc40000000000 */
[----:B------:R-:W-:Y:S01]  /*4250*/  ISETP.GT.U32.AND P4, PT, R0, R145, PT ;  /* 0x000000910000720c */ /* 0x000fe20003f84070 */
[----:B------:R-:W-:Y:S01]  /*4260*/  IMAD.MOV R8, RZ, RZ, -R8 ;  /* 0x000000ffff087224 */ /* 0x000fe200078e0a08 */
[----:B------:R-:W-:Y:S01]  /*4270*/  ISETP.GE.AND P1, PT, R10, RZ, PT ;  /* 0x000000ff0a00720c */ /* 0x000fe20003f26270 */
[----:B------:R-:W-:Y:S01]  /*4280*/  @!P2 IMAD.IADD R229, R229, 0x1, -R0 ;  /* 0x00000001e5e5a824 */ /* 0x000fe200078e0a00 */
[----:B------:R-:W-:Y:S01]  /*4290*/  IADD3 R10, R2, 0xac, RZ ;  /* 0x000000ac020a7810 */ /* 0x000fe20007ffe0ff */
[----:B------:R-:W-:-:S03]  /*42a0*/  IMAD.HI.U32 R6, R4, R231, RZ ;  /* 0x000000e704067227 */ /* 0x000fc600078e00ff */
[C---:B------:R-:W-:Y:S01]  /*42b0*/  ISETP.GT.U32.AND P2, PT, R0.reuse, R229, PT ;  /* 0x000000e50000720c */ /* 0x040fe20003f44070 */
[----:B------:R-:W-:Y:S01]  /*42c0*/  IMAD R149, R0, R8, R149 ;  /* 0x0000000800957224 */ /* 0x000fe200078e0295 */
[----:B------:R-:W-:Y:S01]  /*42d0*/  IABS R233, R10 ;  /* 0x0000000a00e97213 */ /* 0x000fe20000000000 */
[----:B------:R-:W-:Y:S02]  /*42e0*/  IMAD.MOV R6, RZ, RZ, -R6 ;  /* 0x000000ffff067224 */ /* 0x000fe400078e0a06 */
        /* <DEDUP_REMOVED lines=10> */
[----:B------:R-:W-:Y:S01]  /*4390*/  IMAD.MOV R6, RZ, RZ, -R6 ;  /* 0x000000ffff067224 */ /* 0x000fe200078e0a06 */
[----:B------:R-:W-:Y:S01]  /*43a0*/  IADD3 R14, R2, 0xa4, RZ ;  /* 0x000000a4020e7810 */ /* 0x000fe20007ffe0ff */
[----:B------:R-:W-:Y:S01]  /*43b0*/  @!P2 IMAD.IADD R229, R229, 0x1, -R0 ;  /* 0x00000001e5e5a824 */ /* 0x000fe200078e0a00 */
[----:B------:R-:W-:Y:S01]  /*43c0*/  @!P0 IADD3 R145, -R145, RZ, RZ ;  /* 0x000000ff91918210 */ /* 0x000fe20007ffe1ff */
[----:B------:R-:W-:Y:S01]  /*43d0*/  IMAD R233, R0, R6, R233 ;  /* 0x0000000600e97224 */ /* 0x000fe200078e02e9 */
[----:B------:R-:W-:Y:S01]  /*43e0*/  ISETP.GE.AND P0, PT, R16, RZ, PT ;  /* 0x000000ff1000720c */ /* 0x000fe20003f06270 */
[----:B------:R-:W-:Y:S01]  /*43f0*/  IMAD.HI.U32 R6, R4, R151, RZ ;  /* 0x0000009704067227 */ /* 0x000fe200078e00ff */
[----:B------:R-:W-:-:S02]  /*4400*/  IADD3 R16, R2, 0xa0, RZ ;  /* 0x000000a002107810 */ /* 0x000fc40007ffe0ff */
[C---:B------:R-:W-:Y:S01]  /*4410*/  ISETP.GT.U32.AND P2, PT, R0.reuse, R231, PT ;  /* 0x000000e70000720c */ /* 0x040fe20003f44070 */
[----:B------:R-:W-:Y:S01]  /*4420*/  @!P6 IMAD.IADD R149, R149, 0x1, -R0 ;  /* 0x000000019595e824 */ /* 0x000fe200078e0a00 */
[----:B------:R-:W-:Y:S01]  /*4430*/  IABS R153, R16 ;  /* 0x0000001000997213 */ /* 0x000fe20000000000 */
[----:B------:R-:W-:Y:S01]  /*4440*/  IMAD.MOV R6, RZ, RZ, -R6 ;  /* 0x000000ffff067224 */ /* 0x000fe200078e0a06 */
[----:B------:R-:W-:Y:S01]  /*4450*/  IABS R235, R14 ;  /* 0x0000000e00eb7213 */ /* 0x000fe20000000000 */
[----:B------:R-:W-:Y:S01]  /*4460*/  @!P4 IMAD.MOV R229, RZ, RZ, -R229 ;  /* 0x000000ffffe5c224 */ /* 0x000fe200078e0ae5 */
[C---:B------:R-:W-:Y:S01]  /*4470*/  ISETP.GT.U32.AND P4, PT, R0.reuse, R149, PT ;  /* 0x000000950000720c */ /* 0x040fe20003f84070 */
[----:B------:R-:W-:Y:S02]  /*4480*/  IMAD R151, R0, R6, R151 ;  /* 0x0000000600977224 */ /* 0x000fe400078e0297 */
[----:B------:R-:W-:-:S04]  /*4490*/  IMAD.HI.U32 R6, R4, R153, RZ ;  /* 0x0000009904067227 */ /* 0x000fc800078e00ff */
[----:B------:R-:W-:Y:S01]  /*44a0*/  @!P2 IMAD.IADD R231, R231, 0x1, -R0 ;  /* 0x00000001e7e7a824 */ /* 0x000fe200078e0a00 */
[----:B------:R-:W-:Y:S01]  /*44b0*/  ISETP.GT.U32.AND P2, PT, R0, R233, PT ;  /* 0x000000e90000720c */ /* 0x000fe20003f44070 */
[----:B------:R-:W-:Y:S02]  /*44c0*/  IMAD.MOV R6, RZ, RZ, -R6 ;  /* 0x000000ffff067224 */ /* 0x000fe400078e0a06 */
[----:B------:R-:W-:Y:S01]  /*44d0*/  IMAD.HI.U32 R8, R4, R235, RZ ;  /* 0x000000eb04087227 */ /* 0x000fe200078e00ff */
[----:B------:R-:W-:-:S03]  /*44e0*/  ISETP.GT.U32.AND P6, PT, R0, R231, PT ;  /* 0x000000e70000720c */ /* 0x000fc60003fc4070 */
[C---:B------:R-:W-:Y:S02]  /*44f0*/  IMAD R153, R0.reuse, R6, R153 ;  /* 0x0000000600997224 */ /* 0x040fe400078e0299 */
[----:B------:R-:W-:Y:S02]  /*4500*/  @!P4 IMAD.IADD R149, R149, 0x1, -R0 ;  /* 0x000000019595c824 */ /* 0x000fe400078e0a00 */
[----:B------:R-:W-:Y:S01]  /*4510*/  IMAD.MOV R8, RZ, RZ, -R8 ;  /* 0x000000ffff087224 */ /* 0x000fe200078e0a08 */
[C---:B------:R-:W-:Y:S01]  /*4520*/  ISETP.GT.U32.AND P4, PT, R0.reuse, R153, PT ;  /* 0x000000990000720c */ /* 0x040fe20003f84070 */
[--C-:B------:R-:W-:Y:S02]  /*4530*/  @!P2 IMAD.IADD R233, R233, 0x1, -R0.reuse ;  /* 0x00000001e9e9a824 */ /* 0x100fe400078e0a00 */
[----:B------:R-:W-:Y:S02]  /*4540*/  IMAD R235, R0, R8, R235 ;  /* 0x0000000800eb7224 */ /* 0x000fe400078e02eb */
[----:B------:R-:W-:Y:S01]  /*4550*/  @!P5 IMAD.MOV R125, RZ, RZ, -R125 ;  /* 0x000000ffff7dd224 */ /* 0x000fe200078e0a7d */
[----:B------:R-:W-:Y:S01]  /*4560*/  ISETP.GE.AND P5, PT, R10, RZ, PT ;  /* 0x000000ff0a00720c */ /* 0x000fe20003fa6270 */
[----:B------:R-:W-:Y:S01]  /*4570*/  @!P6 IMAD.IADD R231, R231, 0x1, -R0 ;  /* 0x00000001e7e7e824 */ /* 0x000fe200078e0a00 */
[C---:B------:R-:W-:Y:S01]  /*4580*/  ISETP.GT.U32.AND P2, PT, R0.reuse, R233, PT ;  /* 0x000000e90000720c */ /* 0x040fe20003f44070 */
[----:B------:R-:W-:Y:S01]  /*4590*/  @!P0 IMAD.MOV R147, RZ, RZ, -R147 ;  /* 0x000000ffff938224 */ /* 0x000fe200078e0a93 */
[----:B------:R-:W-:Y:S01]  /*45a0*/  ISETP.GT.U32.AND P6, PT, R0, R151, PT ;  /* 0x000000970000720c */ /* 0x000fe20003fc4070 */
[----:B------:R-:W-:Y:S01]  /*45b0*/  IMAD.HI.U32 R6, R4, R237, RZ ;  /* 0x000000ed04067227 */ /* 0x000fe200078e00ff */
[----:B------:R-:W-:-:S02]  /*45c0*/  ISETP.GT.U32.AND P0, PT, R0, R235, PT ;  /* 0x000000eb0000720c */ /* 0x000fc40003f04070 */
[----:B------:R-:W-:Y:S01]  /*45d0*/  IADD3 R10, R2, 0x98, RZ ;  /* 0x00000098020a7810 */ /* 0x000fe20007ffe0ff */
[----:B------:R-:W-:Y:S02]  /*45e0*/  @!P4 IMAD.IADD R153, R153, 0x1, -R0 ;  /* 0x000000019999c824 */ /* 0x000fe400078e0a00 */
[----:B------:R-:W-:Y:S01]  /*45f0*/  IMAD.MOV R6, RZ, RZ, -R6 ;  /* 0x000000ffff067224 */ /* 0x000fe200078e0a06 */
[----:B------:R-:W-:Y:S01]  /*4600*/  IABS R155, R10 ;  /* 0x0000000a009b7213 */ /* 0x000fe20000000000 */
[----:B------:R-:W-:Y:S01]  /*4610*/  @!P1 IMAD.MOV R231, RZ, RZ, -R231 ;  /* 0x000000ffffe79224 */ /* 0x000fe200078e0ae7 */
[C---:B------:R-:W-:Y:S01]  /*4620*/  ISETP.GT.U32.AND P4, PT, R0.reuse, R153, PT ;  /* 0x000000990000720c */ /* 0x040fe20003f84070 */
[----:B------:R-:W-:Y:S01]  /*4630*/  IMAD R237, R0, R6, R237 ;  /* 0x0000000600ed7224 */ /* 0x000fe200078e02ed */
[----:B------:R-:W-:Y:S01]  /*4640*/  ISETP.GE.AND P1, PT, R12, RZ, PT ;  /* 0x000000ff0c00720c */ /* 0x000fe20003f26270 */
[----:B------:R-:W-:Y:S01]  /*4650*/  IMAD.HI.U32 R6, R4, R155, RZ ;  /* 0x0000009b04067227 */ /* 0x000fe200078e00ff */
[----:B------:R-:W-:-:S03]  /*4660*/  IADD3 R12, R2, 0x94, RZ ;  /* 0x00000094020c7810 */ /* 0x000fc60007ffe0ff */
[--C-:B------:R-:W-:Y:S01]  /*4670*/  @!P2 IMAD.IADD R233, R233, 0x1, -R0.reuse ;  /* 0x00000001e9e9a824 */ /* 0x100fe200078e0a00 */
[----:B------:R-:W-:Y:S01]  /*4680*/  IABS R239, R12 ;  /* 0x0000000c00ef7213 */ /* 0x000fe20000000000 */
[--C-:B------:R-:W-:Y:S01]  /*4690*/  @!P6 IMAD.IADD R151, R151, 0x1, -R0.reuse ;  /* 0x000000019797e824 */ /* 0x100fe200078e0a00 */
[----:B------:R-:W-:Y:S01]  /*46a0*/  ISETP.GE.AND P2, PT, R14, RZ, PT ;  /* 0x000000ff0e00720c */ /* 0x000fe20003f46270 */
[----:B------:R-:W-:Y:S01]  /*46b0*/  @!P0 IMAD.IADD R235, R235, 0x1, -R0 ;  /* 0x00000001ebeb8824 */ /* 0x000fe200078e0a00 */
[----:B------:R-:W-:Y:S01]  /*46c0*/  IADD3 R14, R2, 0x90, RZ ;  /* 0x00000090020e7810 */ /* 0x000fe20007ffe0ff */
[----:B------:R-:W-:Y:S01]  /*46d0*/  IMAD.MOV R8, RZ, RZ, -R6 ;  /* 0x000000ffff087224 */ /* 0x000fe200078e0a06 */
[C---:B------:R-:W-:Y:S01]  /*46e0*/  ISETP.GT.U32.AND P0, PT, R0.reuse, R151, PT ;  /* 0x000000970000720c */ /* 0x040fe20003f04070 */
[----:B------:R-:W-:Y:S01]  /*46f0*/  @!P3 IMAD.MOV R149, RZ, RZ, -R149 ;  /* 0x000000ffff95b224 */ /* 0x000fe200078e0a95 */
[C---:B------:R-:W-:Y:S01]  /*4700*/  ISETP.GT.U32.AND P3, PT, R0.reuse, R235, PT ;  /* 0x000000eb0000720c */ /* 0x040fe20003f64070 */
[----:B------:R-:W-:Y:S01]  /*4710*/  @!P5 IMAD.MOV R233, RZ, RZ, -R233 ;  /* 0x000000ffffe9d224 */ /* 0x000fe200078e0ae9 */
[C---:B------:R-:W-:Y:S01]  /*4720*/  ISETP.GT.U32.AND P5, PT, R0.reuse, R237, PT ;  /* 0x000000ed0000720c */ /* 0x040fe20003fa4070 */
[----:B------:R-:W-:Y:S01]  /*4730*/  IMAD R155, R0, R8, R155 ;  /* 0x00000008009b7224 */ /* 0x000fe200078e029b */
[----:B------:R-:W-:Y:S01]  /*4740*/  IABS R157, R14 ;  /* 0x0000000e009d7213 */ /* 0x000fe20000000000 */
[----:B------:R-:W-:Y:S01]  /*4750*/  @!P4 IMAD.IADD R153, R153, 0x1, -R0 ;  /* 0x000000019999c824 */ /* 0x000fe200078e0a00 */
[----:B------:R-:W-:Y:S01]  /*4760*/  ISETP.GE.AND P6, PT, R16, RZ, PT ;  /* 0x000000ff1000720c */ /* 0x000fe20003fc6270 */
[----:B------:R-:W-:Y:S01]  /*4770*/  IMAD.HI.U32 R6, R4, R239, RZ ;  /* 0x000000ef04067227 */ /* 0x000fe200078e00ff */
[----:B------:R-:W-:-:S02]  /*4780*/  ISETP.GT.U32.AND P4, PT, R0, R155, PT ;  /* 0x0000009b0000720c */ /* 0x000fc40003f84070 */
[----:B------:R-:W-:Y:S01]  /*4790*/  IADD3 R16, R2, 0x84, RZ ;  /* 0x0000008402107810 */ /* 0x000fe20007ffe0ff */
[----:B------:R-:W-:Y:S02]  /*47a0*/  IMAD.MOV R6, RZ, RZ, -R6 ;  /* 0x000000ffff067224 */ /* 0x000fe400078e0a06 */
[--C-:B------:R-:W-:Y:S01]  /*47b0*/  @!P0 IMAD.IADD R151, R151, 0x1, -R0.reuse ;  /* 0x0000000197978824 */ /* 0x100fe200078e0a00 */
[----:B------:R-:W-:Y:S01]  /*47c0*/  ISETP.GE.AND P0, PT, R18, RZ, PT ;  /* 0x000000ff1200720c */ /* 0x000fe20003f06270 */
[--C-:B------:R-:W-:Y:S01]  /*47d0*/  @!P3 IMAD.IADD R235, R235, 0x1, -R0.reuse ;  /* 0x00000001ebebb824 */ /* 0x100fe200078e0a00 */
[----:B------:R-:W-:Y:S01]  /*47e0*/  ISETP.GE.AND P3, PT, R10, RZ, PT ;  /* 0x000000ff0a00720c */ /* 0x000fe20003f66270 */
[--C-:B------:R-:W-:Y:S01]  /*47f0*/  @!P5 IMAD.IADD R237, R237, 0x1, -R0.reuse ;  /* 0x00000001ededd824 */ /* 0x100fe200078e0a00 */
[----:B------:R-:W-:Y:S01]  /*4800*/  IADD3 R10, R2, 0x8c, RZ ;  /* 0x0000008c020a7810 */ /* 0x000fe20007ffe0ff */
[----:B------:R-:W-:Y:S01]  /*4810*/  IMAD R239, R0, R6, R239 ;  /* 0x0000000600ef7224 */ /* 0x000fe200078e02ef */
[----:B------:R-:W-:Y:S01]  /*4820*/  ISETP.GE.AND P5, PT, R12, RZ, PT ;  /* 0x000000ff0c00720c */ /* 0x000fe20003fa6270 */
[----:B------:R-:W-:Y:S01]  /*4830*/  @!P4 IMAD.IADD R155, R155, 0x1, -R0 ;  /* 0x000000019b9bc824 */ /* 0x000fe200078e0a00 */
[----:B------:R-:W-:Y:S01]  /*4840*/  IADD3 R12, R2, 0x88, RZ ;  /* 0x00000088020c7810 */ /* 0x000fe20007ffe0ff */
[----:B------:R-:W-:Y:S01]  /*4850*/  @!P1 IMAD.MOV R151, RZ, RZ, -R151 ;  /* 0x000000ffff979224 */ /* 0x000fe200078e0a97 */
[C---:B------:R-:W-:Y:S01]  /*4860*/  ISETP.GT.U32.AND P1, PT, R0.reuse, R237, PT ;  /* 0x000000ed0000720c */ /* 0x040fe20003f24070 */
[----:B------:R-:W-:Y:S01]  /*4870*/  @!P2 IMAD.MOV R235, RZ, RZ, -R235 ;  /* 0x000000ffffeba224 */ /* 0x000fe200078e0aeb */
[----:B------:R-:W-:Y:S01]  /*4880*/  ISETP.GT.U32.AND P2, PT, R0, R239, PT ;  /* 0x000000ef0000720c */ /* 0x000fe20003f44070 */
[----:B------:R-:W-:Y:S01]  /*4890*/  IMAD.HI.U32 R6, R4, R157, RZ ;  /* 0x0000009d04067227 */ /* 0x000fe200078e00ff */
[----:B------:R-:W-:-:S02]  /*48a0*/  ISETP.GT.U32.AND P4, PT, R0, R155, PT ;  /* 0x0000009b0000720c */ /* 0x000fc40003f84070 */
[----:B------:R-:W-:Y:S01]  /*48b0*/  IABS R241, R10 ;  /* 0x0000000a00f17213 */ /* 0x000fe20000000000 */
[----:B------:R-:W-:Y:S01]  /*48c0*/  IMAD.MOV R6, RZ, RZ, -R6 ;  /* 0x000000ffff067224 */ /* 0x000fe200078e0a06 */
[----:B------:R-:W-:Y:S01]  /*48d0*/  IABS R171, R12 ;  /* 0x0000000c00ab7213 */ /* 0x000fe20000000000 */
[----:B------:R-:W-:Y:S01]  /*48e0*/  @!P6 IMAD.MOV R153, RZ, RZ, -R153 ;  /* 0x000000ffff99e224 */ /* 0x000fe200078e0a99 */
[----:B------:R-:W-:Y:S01]  /*48f0*/  IABS R243, R16 ;  /* 0x0000001000f37213 */ /* 0x000fe20000000000 */
[----:B------:R-:W-:Y:S01]  /*4900*/  IMAD R157, R0, R6, R157 ;  /* 0x00000006009d7224 */ /* 0x000fe200078e029d */
[----:B------:R-:W-:Y:S01]  /*4910*/  ISETP.GE.AND P6, PT, R14, RZ, PT ;  /* 0x000000ff0e00720c */ /* 0x000fe20003fc6270 */
[--C-:B------:R-:W-:Y:S01]  /*4920*/  @!P1 IMAD.IADD R237, R237, 0x1, -R0.reuse ;  /* 0x00000001eded9824 */ /* 0x100fe200078e0a00 */
[----:B------:R-:W-:Y:S01]  /*4930*/  IADD3 R14, R2, 0x80, RZ ;  /* 0x00000080020e7810 */ /* 0x000fe20007ffe0ff */
[----:B------:R-:W-:Y:S01]  /*4940*/  @!P2 IMAD.IADD R239, R239, 0x1, -R0 ;  /* 0x00000001efefa824 */ /* 0x000fe200078e0a00 */
[----:B------:R-:W-:Y:S01]  /*4950*/  ISETP.GT.U32.AND P1, PT, R0, R157, PT ;  /* 0x0000009d0000720c */ /* 0x000fe20003f24070 */
[----:B------:R-:W-:Y:S01]  /*4960*/  IMAD.HI.U32 R6, R4, R241, RZ ;  /* 0x000000f104067227 */ /* 0x000fe200078e00ff */
[----:B------:R-:W-:-:S02]  /*4970*/  IABS R245, R14 ;  /* 0x0000000e00f57213 */ /* 0x000fc40000000000 */
[----:B------:R-:W-:Y:S01]  /*4980*/  ISETP.GT.U32.AND P2, PT, R0, R239, PT ;  /* 0x000000ef0000720c */ /* 0x000fe20003f44070 */
[----:B------:R-:W-:Y:S01]  /*4990*/  @!P4 IMAD.IADD R155, R155, 0x1, -R0 ;  /* 0x000000019b9bc824 */ /* 0x000fe200078e0a00 */
[----:B------:R-:W-:Y:S01]  /*49a0*/  ISETP.GE.AND P4, PT, R10, RZ, PT ;  /* 0x000000ff0a00720c */ /* 0x000fe20003f86270 */
[----:B------:R-:W-:Y:S01]  /*49b0*/  IMAD.HI.U32 R8, R4, R171, RZ ;  /* 0x000000ab04087227 */ /* 0x000fe200078e00ff */
[----:B------:R-:W-:-:S03]  /*49c0*/  IADD3 R18, R2, 0x44, RZ ;  /* 0x0000004402127810 */ /* 0x000fc60007ffe0ff */
[----:B------:R-:W-:Y:S01]  /*49d0*/  IMAD.MOV R10, RZ, RZ, -R6 ;  /* 0x000000ffff0a7224 */ /* 0x000fe200078e0a06 */
[----:B------:R-:W-:Y:S01]  /*49e0*/  IABS R53, R18 ;  /* 0x0000001200357213 */ /* 0x000fe20000000000 */
[----:B------:R-:W-:-:S04]  /*49f0*/  IMAD.HI.U32 R6, R4, R243, RZ ;  /* 0x000000f304067227 */ /* 0x000fc800078e00ff */
[----:B------:R-:W-:Y:S02]  /*4a00*/  IMAD.MOV R8, RZ, RZ, -R8 ;  /* 0x000000ffff087224 */ /* 0x000fe400078e0a08 */
[----:B------:R-:W-:Y:S01]  /*4a10*/  IMAD R241, R0, R10, R241 ;  /* 0x0000000a00f17224 */ /* 0x000fe200078e02f1 */
[----:B------:R-:W-:Y:S01]  /*4a20*/  IADD3 R10, R2, 0x78, RZ ;  /* 0x00000078020a7810 */ /* 0x000fe20007ffe0ff */
[----:B------:R-:W-:Y:S02]  /*4a30*/  IMAD.MOV R6, RZ, RZ, -R6 ;  /* 0x000000ffff067224 */ /* 0x000fe400078e0a06 */
[----:B------:R-:W-:Y:S01]  /*4a40*/  IMAD R171, R0, R8, R171 ;  /* 0x0000000800ab7224 */ /* 0x000fe200078e02ab */
[----:B------:R-:W-:Y:S01]  /*4a50*/  IADD3 R8, R2, 0x7c, RZ ;  /* 0x0000007c02087810 */ /* 0x000fe20007ffe0ff */
[--C-:B------:R-:W-:Y:S01]  /*4a60*/  @!P1 IMAD.IADD R157, R157, 0x1, -R0.reuse ;  /* 0x000000019d9d9824 */ /* 0x100fe200078e0a00 */
[C---:B------:R-:W-:Y:S01]  /*4a70*/  ISETP.GT.U32.AND P1, PT, R0.reuse, R241, PT ;  /* 0x000000f10000720c */ /* 0x040fe20003f24070 */
[C---:B------:R-:W-:Y:S01]  /*4a80*/  IMAD R243, R0.reuse, R6, R243 ;  /* 0x0000000600f37224 */ /* 0x040fe200078e02f3 */
[----:B------:R-:W-:Y:S01]  /*4a90*/  IABS R247, R8 ;  /* 0x0000000800f77213 */ /* 0x000fe20000000000 */
[----:B------:R-:W-:Y:S01]  /*4aa0*/  @!P0 IMAD.MOV R237, RZ, RZ, -R237 ;  /* 0x000000ffffed8224 */ /* 0x000fe200078e0aed */
[C---:B------:R-:W-:Y:S01]  /*4ab0*/  ISETP.GT.U32.AND P0, PT, R0.reuse, R157, PT ;  /* 0x0000009d0000720c */ /* 0x040fe20003f04070 */
[----:B------:R-:W-:Y:S01]  /*4ac0*/  @!P2 IMAD.IADD R239, R239, 0x1, -R0 ;  /* 0x00000001efefa824 */ /* 0x000fe200078e0a00 */
[----:B------:R-:W-:Y:S01]  /*4ad0*/  ISETP.GT.U32.AND P2, PT, R0, R171, PT ;  /* 0x000000ab0000720c */ /* 0x000fe20003f44070 */
[----:B------:R-:W-:Y:S01]  /*4ae0*/  IMAD.HI.U32 R6, R4, R245, RZ ;  /* 0x000000f504067227 */ /* 0x000fe200078e00ff */
[----:B------:R-:W-:-:S03]  /*4af0*/  IABS R249, R10 ;  /* 0x0000000a00f97213 */ /* 0x000fc60000000000 */
[----:B------:R-:W-:Y:S01]  /*4b00*/  @!P5 IMAD.MOV R239, RZ, RZ, -R239 ;  /* 0x000000ffffefd224 */ /* 0x000fe200078e0aef */
[----:B------:R-:W-:Y:S01]  /*4b10*/  ISETP.GT.U32.AND P5, PT, R0, R243, PT ;  /* 0x000000f30000720c */ /* 0x000fe20003fa4070 */
[----:B------:R-:W-:Y:S01]  /*4b20*/  @!P1 IMAD.IADD R241, R241, 0x1, -R0 ;  /* 0x00000001f1f19824 */ /* 0x000fe200078e0a00 */
[----:B------:R-:W-:Y:S01]  /*4b30*/  ISETP.GE.AND P1, PT, R14, RZ, PT ;  /* 0x000000ff0e00720c */ /* 0x000fe20003f26270 */
[----:B------:R-:W-:Y:S01]  /*4b40*/  IMAD.MOV R6, RZ, RZ, -R6 ;  /* 0x000000ffff067224 */ /* 0x000fe200078e0a06 */
[----:B------:R-:W-:Y:S01]  /*4b50*/  IADD3 R14, R2, 0x70, RZ ;  /* 0x00000070020e7810 */ /* 0x000fe20007ffe0ff */
[--C-:B------:R-:W-:Y:S01]  /*4b60*/  @!P0 IMAD.IADD R157, R157, 0x1, -R0.reuse ;  /* 0x000000019d9d8824 */ /* 0x100fe200078e0a00 */
[----:B------:R-:W-:Y:S01]  /*4b70*/  ISETP.GE.AND P0, PT, R16, RZ, PT ;  /* 0x000000ff1000720c */ /* 0x000fe20003f06270 */
[--C-:B------:R-:W-:Y:S01]  /*4b80*/  @!P2 IMAD.IADD R171, R171, 0x1, -R0.reuse ;  /* 0x00000001ababa824 */ /* 0x100fe200078e0a00 */
[C---:B------:R-:W-:Y:S01]  /*4b90*/  ISETP.GT.U32.AND P2, PT, R0.reuse, R241, PT ;  /* 0x000000f10000720c */ /* 0x040fe20003f44070 */
[----:B------:R-:W-:Y:S01]  /*4ba0*/  @!P6 IMAD.MOV R157, RZ, RZ, -R157 ;  /* 0x000000ffff9de224 */ /* 0x000fe200078e0a9d */
[----:B------:R-:W-:Y:S01]  /*4bb0*/  IABS R23, R14 ;  /* 0x0000000e00177213 */ /* 0x000fe20000000000 */
[C---:B------:R-:W-:Y:S01]  /*4bc0*/  IMAD R245, R0.reuse, R6, R245 ;  /* 0x0000000600f57224 */ /* 0x040fe200078e02f5 */
[----:B------:R-:W-:Y:S01]  /*4bd0*/  ISETP.GT.U32.AND P6, PT, R0, R171, PT ;  /* 0x000000ab0000720c */ /* 0x000fe20003fc4070 */
[----:B------:R-:W-:Y:S01]  /*4be0*/  @!P5 IMAD.IADD R243, R243, 0x1, -R0 ;  /* 0x00000001f3f3d824 */ /* 0x000fe200078e0a00 */
[----:B------:R-:W-:Y:S01]  /*4bf0*/  IADD3 R16, R2, 0x48, RZ ;  /* 0x0000004802107810 */ /* 0x000fe20007ffe0ff */
[----:B------:R-:W-:-:S03]  /*4c00*/  IMAD.HI.U32 R6, R4, R247, RZ ;  /* 0x000000f704067227 */ /* 0x000fc600078e00ff */
[C---:B------:R-:W-:Y:S01]  /*4c10*/  ISETP.GT.U32.AND P5, PT, R0.reuse, R243, PT ;  /* 0x000000f30000720c */ /* 0x040fe20003fa4070 */
[----:B------:R-:W-:Y:S01]  /*4c20*/  IMAD.MOV R6, RZ, RZ, -R6 ;  /* 0x000000ffff067224 */ /* 0x000fe200078e0a06 */
[----:B------:R-:W-:Y:S01]  /*4c30*/  IABS R161, R16 ;  /* 0x0000001000a17213 */ /* 0x000fe20000000000 */
[--C-:B------:R-:W-:Y:S01]  /*4c40*/  @!P2 IMAD.IADD R241, R241, 0x1, -R0.reuse ;  /* 0x00000001f1f1a824 */ /* 0x100fe200078e0a00 */
[C---:B------:R-:W-:Y:S01]  /*4c50*/  ISETP.GT.U32.AND P2, PT, R0.reuse, R245, PT ;  /* 0x000000f50000720c */ /* 0x040fe20003f44070 */
[----:B------:R-:W-:Y:S02]  /*4c60*/  IMAD R247, R0, R6, R247 ;  /* 0x0000000600f77224 */ /* 0x000fe400078e02f7 */
[----:B------:R-:W-:Y:S02]  /*4c70*/  @!P6 IMAD.IADD R171, R171, 0x1, -R0 ;  /* 0x00000001ababe824 */ /* 0x000fe400078e0a00 */
[----:B------:R-:W-:Y:S01]  /*4c80*/  IMAD.HI.U32 R6, R4, R249, RZ ;  /* 0x000000f904067227 */ /* 0x000fe200078e00ff */
[----:B------:R-:W-:-:S03]  /*4c90*/  ISETP.GT.U32.AND P6, PT, R0, R247, PT ;  /* 0x000000f70000720c */ /* 0x000fc60003fc4070 */
[----:B------:R-:W-:Y:S01]  /*4ca0*/  @!P5 IMAD.IADD R243, R243, 0x1, -R0 ;  /* 0x00000001f3f3d824 */ /* 0x000fe200078e0a00 */
[----:B------:R-:W-:Y:S01]  /*4cb0*/  ISETP.GE.AND P5, PT, R8, RZ, PT ;  /* 0x000000ff0800720c */ /* 0x000fe20003fa6270 */
[----:B------:R-:W-:Y:S02]  /*4cc0*/  IMAD.MOV R8, RZ, RZ, -R6 ;  /* 0x000000ffff087224 */ /* 0x000fe400078e0a06 */
[--C-:B------:R-:W-:Y:S01]  /*4cd0*/  @!P2 IMAD.IADD R245, R245, 0x1, -R0.reuse ;  /* 0x00000001f5f5a824 */ /* 0x100fe200078e0a00 */
[----:B------:R-:W-:Y:S01]  /*4ce0*/  ISETP.GE.AND P2, PT, R10, RZ, PT ;  /* 0x000000ff0a00720c */ /* 0x000fe20003f46270 */
[----:B------:R-:W-:Y:S01]  /*4cf0*/  IMAD R249, R0, R8, R249 ;  /* 0x0000000800f97224 */ /* 0x000fe200078e02f9 */
[----:B------:R-:W-:Y:S01]  /*4d00*/  IADD3 R10, R2, 0x68, RZ ;  /* 0x00000068020a7810 */ /* 0x000fe20007ffe0ff */
[----:B------:R-:W-:Y:S01]  /*4d10*/  @!P3 IMAD.MOV R155, RZ, RZ, -R155 ;  /* 0x000000ffff9bb224 */ /* 0x000fe200078e0a9b */
[----:B------:R-:W-:Y:S01]  /*4d20*/  ISETP.GE.AND P3, PT, R12, RZ, PT ;  /* 0x000000ff0c00720c */ /* 0x000fe20003f66270 */
[----:B------:R-:W-:Y:S01]  /*4d30*/  @!P6 IMAD.IADD R247, R247, 0x1, -R0 ;  /* 0x00000001f7f7e824 */ /* 0x000fe200078e0a00 */
[C---:B------:R-:W-:Y:S01]  /*4d40*/  ISETP.GT.U32.AND P6, PT, R0.reuse, R249, PT ;  /* 0x000000f90000720c */ /* 0x040fe20003fc4070 */
[----:B------:R-:W-:Y:S01]  /*4d50*/  @!P4 IMAD.MOV R241, RZ, RZ, -R241 ;  /* 0x000000fffff1c224 */ /* 0x000fe200078e0af1 */
[----:B------:R-:W-:Y:S01]  /*4d60*/  ISETP.GT.U32.AND P4, PT, R0, R245, PT ;  /* 0x000000f50000720c */ /* 0x000fe20003f84070 */
[----:B------:R-:W-:Y:S01]  /*4d70*/  IMAD.HI.U32 R8, R4, R23, RZ ;  /* 0x0000001704087227 */ /* 0x000fe200078e00ff */
[----:B------:R-:W-:-:S02]  /*4d80*/  IADD3 R12, R2, 0x74, RZ ;  /* 0x00000074020c7810 */ /* 0x000fc40007ffe0ff */
[----:B------:R-:W-:Y:S01]  /*4d90*/  IABS R29, R10 ;  /* 0x0000000a001d7213 */ /* 0x000fe20000000000 */
[----:B------:R-:W-:Y:S01]  /*4da0*/  IMAD.MOV R8, RZ, RZ, -R8 ;  /* 0x000000ffff087224 */ /* 0x000fe200078e0a08 */
[----:B------:R-:W-:Y:S01]  /*4db0*/  IABS R251, R12 ;  /* 0x0000000c00fb7213 */ /* 0x000fe20000000000 */
[----:B------:R-:W-:Y:S02]  /*4dc0*/  @!P0 IMAD.MOV R243, RZ, RZ, -R243 ;  /* 0x000000fffff38224 */ /* 0x000fe400078e0af3 */
[----:B------:R-:W-:Y:S01]  /*4dd0*/  IMAD R156, R0, R8, R23 ;  /* 0x00000008009c7224 */ /* 0x000fe200078e0217 */
[----:B------:R-:W-:Y:S01]  /*4de0*/  IADD3 R8, R2, 0x6c, RZ ;  /* 0x0000006c02087810 */ /* 0x000fe20007ffe0ff */
[----:B------:R-:W-:-:S03]  /*4df0*/  IMAD.HI.U32 R6, R4, R251, RZ ;  /* 0x000000fb04067227 */ /* 0x000fc600078e00ff */
[----:B------:R-:W-:Y:S01]  /*4e00*/  IABS R23, R8 ;  /* 0x0000000800177213 */ /* 0x000fe20000000000 */
[----:B------:R-:W-:Y:S01]  /*4e10*/  @!P3 IMAD.MOV R171, RZ, RZ, -R171 ;  /* 0x000000ffffabb224 */ /* 0x000fe200078e0aab */
[----:B------:R-:W-:Y:S01]  /*4e20*/  ISETP.GT.U32.AND P3, PT, R0, R247, PT ;  /* 0x000000f70000720c */ /* 0x000fe20003f64070 */
[--C-:B------:R-:W-:Y:S01]  /*4e30*/  @!P4 IMAD.IADD R245, R245, 0x1, -R0.reuse ;  /* 0x00000001f5f5c824 */ /* 0x100fe200078e0a00 */
[----:B------:R-:W-:Y:S01]  /*4e40*/  ISETP.GE.AND P4, PT, R12, RZ, PT ;  /* 0x000000ff0c00720c */ /* 0x000fe20003f86270 */
[----:B------:R-:W-:Y:S01]  /*4e50*/  @!P6 IMAD.IADD R249, R249, 0x1, -R0 ;  /* 0x00000001f9f9e824 */ /* 0x000fe200078e0a00 */
[----:B------:R-:W-:Y:S01]  /*4e60*/  IADD3 R12, R2, 0x64, RZ ;  /* 0x00000064020c7810 */ /* 0x000fe20007ffe0ff */
[----:B------:R-:W-:Y:S01]  /*4e70*/  IMAD.MOV R6, RZ, RZ, -R6 ;  /* 0x000000ffff067224 */ /* 0x000fe200078e0a06 */
[----:B------:R-:W-:Y:S01]  /*4e80*/  ISETP.GE.AND P6, PT, R14, RZ, PT ;  /* 0x000000ff0e00720c */ /* 0x000fe20003fc6270 */
[----:B------:R-:W-:Y:S01]  /*4e90*/  @!P1 IMAD.MOV R245, RZ, RZ, -R245 ;  /* 0x000000fffff59224 */ /* 0x000fe200078e0af5 */
[C---:B------:R-:W-:Y:S01]  /*4ea0*/  ISETP.GT.U32.AND P1, PT, R0.reuse, R249, PT ;  /* 0x000000f90000720c */ /* 0x040fe20003f24070 */
[----:B------:R-:W-:Y:S01]  /*4eb0*/  IMAD R251, R0, R6, R251 ;  /* 0x0000000600fb7224 */ /* 0x000fe200078e02fb */
[----:B------:R-:W-:Y:S01]  /*4ec0*/  IADD3 R14, R2, 0x58, RZ ;  /* 0x00000058020e7810 */ /* 0x000fe20007ffe0ff */
[----:B------:R-:W-:-:S03]  /*4ed0*/  IMAD.HI.U32 R6, R4, R23, RZ ;  /* 0x0000001704067227 */ /* 0x000fc600078e00ff */
[C---:B------:R-:W-:Y:S01]  /*4ee0*/  ISETP.GT.U32.AND P0, PT, R0.reuse, R251, PT ;  /* 0x000000fb0000720c */ /* 0x040fe20003f04070 */
[----:B------:R-:W-:Y:S01]  /*4ef0*/  IMAD.MOV R26, RZ, RZ, -R6 ;  /* 0x000000ffff1a7224 */ /* 0x000fe200078e0a06 */
[----:B------:R-:W-:Y:S01]  /*4f00*/  IABS R159, R14 ;  /* 0x0000000e009f7213 */ /* 0x000fe20000000000 */
[--C-:B------:R-:W-:Y:S01]  /*4f10*/  @!P3 IMAD.IADD R247, R247, 0x1, -R0.reuse ;  /* 0x00000001f7f7b824 */ /* 0x100fe200078e0a00 */
[C---:B------:R-:W-:Y:S01]  /*4f20*/  ISETP.GT.U32.AND P3, PT, R0.reuse, R156, PT ;  /* 0x0000009c0000720c */ /* 0x040fe20003f64070 */
[----:B------:R-:W-:Y:S01]  /*4f30*/  IMAD R26, R0, R26, R23 ;  /* 0x0000001a001a7224 */ /* 0x000fe200078e0217 */
[----:B------:R-:W-:Y:S01]  /*4f40*/  IABS R23, R12 ;  /* 0x0000000c00177213 */ /* 0x000fe20000000000 */
[----:B------:R-:W-:Y:S02]  /*4f50*/  @!P1 IMAD.IADD R249, R249, 0x1, -R0 ;  /* 0x00000001f9f99824 */ /* 0x000fe400078e0a00 */
[----:B------:R-:W-:Y:S01]  /*4f60*/  IMAD.HI.U32 R6, R4, R29, RZ ;  /* 0x0000001d04067227 */ /* 0x000fe200078e00ff */
[----:B------:R-:W-:-:S03]  /*4f70*/  ISETP.GT.U32.AND P1, PT, R0, R26, PT ;  /* 0x0000001a0000720c */ /* 0x000fc60003f24070 */
[----:B------:R-:W-:Y:S02]  /*4f80*/  @!P0 IMAD.IADD R251, R251, 0x1, -R0 ;  /* 0x00000001fbfb8824 */ /* 0x000fe400078e0a00 */
[----:B------:R-:W-:Y:S02]  /*4f90*/  IMAD.MOV R6, RZ, RZ, -R6 ;  /* 0x000000ffff067224 */ /* 0x000fe400078e0a06 */
[----:B------:R-:W-:Y:S01]  /*4fa0*/  @!P3 IMAD.IADD R156, R156, 0x1, -R0 ;  /* 0x000000019c9cb824 */ /* 0x000fe200078e0a00 */
[----:B------:R-:W-:Y:S01]  /*4fb0*/  ISETP.GE.AND P3, PT, R8, RZ, PT ;  /* 0x000000ff0800720c */ /* 0x000fe20003f66270 */
[C---:B------:R-:W-:Y:S01]  /*4fc0*/  IMAD R32, R0.reuse, R6, R29 ;  /* 0x0000000600207224 */ /* 0x040fe200078e021d */
[----:B------:R-:W-:Y:S01]  /*4fd0*/  ISETP.GT.U32.AND P0, PT, R0, R251, PT ;  /* 0x000000fb0000720c */ /* 0x000fe20003f04070 */
[----:B------:R-:W-:Y:S01]  /*4fe0*/  IMAD.HI.U32 R6, R4, R23, RZ ;  /* 0x0000001704067227 */ /* 0x000fe200078e00ff */
[----:B------:R-:W-:-:S03]  /*4ff0*/  IADD3 R8, R2, 0x60, RZ ;  /* 0x0000006002087810 */ /* 0x000fc60007ffe0ff */
[----:B------:R-:W-:Y:S01]  /*5000*/  @!P5 IMAD.MOV R247, RZ, RZ, -R247 ;  /* 0x000000fffff7d224 */ /* 0x000fe200078e0af7 */
[----:B------:R-:W-:Y:S01]  /*5010*/  ISETP.GT.U32.AND P5, PT, R0, R156, PT ;  /* 0x0000009c0000720c */ /* 0x000fe20003fa4070 */
[----:B------:R-:W-:Y:S01]  /*5020*/  @!P1 IMAD.IADD R26, R26, 0x1, -R0 ;  /* 0x000000011a1a9824 */ /* 0x000fe200078e0a00 */
[----:B------:R-:W-:Y:S01]  /*5030*/  IABS R29, R8 ;  /* 0x00000008001d7213 */ /* 0x000fe20000000000 */
[----:B------:R-:W-:Y:S01]  /*5040*/  IMAD.MOV R6, RZ, RZ, -R6 ;  /* 0x000000ffff067224 */ /* 0x000fe200078e0a06 */
[----:B------:R-:W-:Y:S01]  /*5050*/  ISETP.GE.AND P1, PT, R12, RZ, PT ;  /* 0x000000ff0c00720c */ /* 0x000fe20003f26270 */
[----:B------:R-:W-:Y:S01]  /*5060*/  @!P2 IMAD.MOV R249, RZ, RZ, -R249 ;  /* 0x000000fffff9a224 */ /* 0x000fe200078e0af9 */
        /* <DEDUP_REMOVED lines=9> */
[--C-:B------:R-:W-:Y:S01]  /*5100*/  @!P5 IMAD.IADD R156, R156, 0x1, -R0.reuse ;  /* 0x000000019c9cd824 */ /* 0x100fe200078e0a00 */
[C---:B------:R-:W-:Y:S01]  /*5110*/  ISETP.GT.U32.AND P5, PT, R0.reuse, R32, PT ;  /* 0x000000200000720c */ /* 0x040fe20003fa4070 */
[----:B------:R-:W-:Y:S01]  /*5120*/  @!P4 IMAD.MOV R251, RZ, RZ, -R251 ;  /* 0x000000fffffbc224 */ /* 0x000fe200078e0afb */
[C---:B------:R-:W-:Y:S01]  /*5130*/  ISETP.GT.U32.AND P4, PT, R0.reuse, R38, PT ;  /* 0x000000260000720c */ /* 0x040fe20003f84070 */
[----:B------:R-:W-:Y:S01]  /*5140*/  IMAD R158, R0, R6, R29 ;  /* 0x00000006009e7224 */ /* 0x000fe200078e021d */
[----:B------:R-:W-:Y:S01]  /*5150*/  IABS R45, R10 ;  /* 0x0000000a002d7213 */ /* 0x000fe20000000000 */
[----:B------:R-:W-:Y:S01]  /*5160*/  @!P2 IMAD.IADD R26, R26, 0x1, -R0 ;  /* 0x000000011a1aa824 */ /* 0x000fe200078e0a00 */
[----:B------:R-:W-:-:S02]  /*5170*/  @!P6 IADD3 R156, -R156, RZ, RZ ;  /* 0x000000ff9c9ce210 */ /* 0x000fc40007ffe1ff */
[----:B------:R-:W-:Y:S01]  /*5180*/  ISETP.GT.U32.AND P2, PT, R0, R158, PT ;  /* 0x0000009e0000720c */ /* 0x000fe20003f44070 */
[----:B------:R-:W-:Y:S01]  /*5190*/  IMAD.HI.U32 R6, R4, R45, RZ ;  /* 0x0000002d04067227 */ /* 0x000fe200078e00ff */
[----:B------:R-:W-:Y:S02]  /*51a0*/  ISETP.GE.AND P6, PT, R8, RZ, PT ;  /* 0x000000ff0800720c */ /* 0x000fe40003fc6270 */
[----:B------:R-:W-:Y:S01]  /*51b0*/  IABS R29, R24 ;  /* 0x00000018001d7213 */ /* 0x000fe20000000000 */
[--C-:B------:R-:W-:Y:S02]  /*51c0*/  @!P5 IMAD.IADD R32, R32, 0x1, -R0.reuse ;  /* 0x000000012020d824 */ /* 0x100fe400078e0a00 */
[----:B------:R-:W-:Y:S01]  /*51d0*/  @!P4 IMAD.IADD R38, R38, 0x1, -R0 ;  /* 0x000000012626c824 */ /* 0x000fe200078e0a00 */
[----:B------:R-:W-:Y:S01]  /*51e0*/  ISETP.GE.AND P4, PT, R14, RZ, PT ;  /* 0x000000ff0e00720c */ /* 0x000fe20003f86270 */
[----:B------:R-:W-:Y:S01]  /*51f0*/  @!P3 IMAD.MOV R26, RZ, RZ, -R26 ;  /* 0x000000ffff1ab224 */ /* 0x000fe200078e0a1a */
[C---:B------:R-:W-:Y:S01]  /*5200*/  ISETP.GT.U32.AND P5, PT, R0.reuse, R32, PT ;  /* 0x000000200000720c */ /* 0x040fe20003fa4070 */
[----:B------:R-:W-:Y:S01]  /*5210*/  IMAD.MOV R6, RZ, RZ, -R6 ;  /* 0x000000ffff067224 */ /* 0x000fe200078e0a06 */
[----:B------:R-:W-:Y:S01]  /*5220*/  ISETP.GT.U32.AND P3, PT, R0, R38, PT ;  /* 0x000000260000720c */ /* 0x000fe20003f64070 */
[----:B------:R-:W-:Y:S01]  /*5230*/  @!P2 IMAD.IADD R158, R158, 0x1, -R0 ;  /* 0x000000019e9ea824 */ /* 0x000fe200078e0a00 */
[----:B------:R-:W-:Y:S01]  /*5240*/  IADD3 R14, R2, 0x4c, RZ ;  /* 0x0000004c020e7810 */ /* 0x000fe20007ffe0ff */
[----:B------:R-:W-:-:S03]  /*5250*/  IMAD.HI.U32 R8, R4, R159, RZ ;  /* 0x0000009f04087227 */ /* 0x000fc600078e00ff */
[C---:B------:R-:W-:Y:S01]  /*5260*/  ISETP.GT.U32.AND P2, PT, R0.reuse, R158, PT ;  /* 0x0000009e0000720c */ /* 0x040fe20003f44070 */
[----:B------:R-:W-:Y:S01]  /*5270*/  IMAD R45, R0, R6, R45 ;  /* 0x00000006002d7224 */ /* 0x000fe200078e022d */
[----:B------:R-:W-:Y:S01]  /*5280*/  IABS R87, R14 ;  /* 0x0000000e00577213 */ /* 0x000fe20000000000 */
[----:B------:R-:W-:Y:S02]  /*5290*/  IMAD.MOV R8, RZ, RZ, -R8 ;  /* 0x000000ffff087224 */ /* 0x000fe400078e0a08 */
[----:B------:R-:W-:-:S04]  /*52a0*/  IMAD.HI.U32 R6, R4, R57, RZ ;  /* 0x0000003904067227 */ /* 0x000fc800078e00ff */
[----:B------:R-:W-:Y:S02]  /*52b0*/  IMAD R159, R0, R8, R159 ;  /* 0x00000008009f7224 */ /* 0x000fe400078e029f */
[----:B------:R-:W-:Y:S02]  /*52c0*/  IMAD.MOV R6, RZ, RZ, -R6 ;  /* 0x000000ffff067224 */ /* 0x000fe400078e0a06 */
[--C-:B------:R-:W-:Y:S01]  /*52d0*/  @!P5 IMAD.IADD R32, R32, 0x1, -R0.reuse ;  /* 0x000000012020d824 */ /* 0x100fe200078e0a00 */
[----:B------:R-:W-:Y:S01]  /*52e0*/  ISETP.GE.AND P5, PT, R10, RZ, PT ;  /* 0x000000ff0a00720c */ /* 0x000fe20003fa6270 */
[----:B------:R-:W-:Y:S01]  /*52f0*/  IMAD R57, R0, R6, R57 ;  /* 0x0000000600397224 */ /* 0x000fe200078e0239 */
[----:B------:R-:W-:Y:S01]  /*5300*/  IADD3 R10, R2, 0x50, RZ ;  /* 0x00000050020a7810 */ /* 0x000fe20007ffe0ff */
[--C-:B------:R-:W-:Y:S01]  /*5310*/  @!P3 IMAD.IADD R38, R38, 0x1, -R0.reuse ;  /* 0x000000012626b824 */ /* 0x100fe200078e0a00 */
[----:B------:R-:W-:Y:S01]  /*5320*/  ISETP.GT.U32.AND P3, PT, R0, R159, PT ;  /* 0x0000009f0000720c */ /* 0x000fe20003f64070 */
[----:B------:R-:W-:Y:S01]  /*5330*/  @!P2 IMAD.IADD R158, R158, 0x1, -R0 ;  /* 0x000000019e9ea824 */ /* 0x000fe200078e0a00 */
[----:B------:R-:W-:Y:S01]  /*5340*/  IABS R55, R10 ;  /* 0x0000000a00377213 */ /* 0x000fe20000000000 */
[----:B------:R-:W-:Y:S01]  /*5350*/  @!P1 IMAD.MOV R38, RZ, RZ, -R38 ;  /* 0x000000ffff269224 */ /* 0x000fe200078e0a26 */
[C---:B------:R-:W-:Y:S01]  /*5360*/  ISETP.GT.U32.AND P2, PT, R0.reuse, R57, PT ;  /* 0x000000390000720c */ /* 0x040fe20003f44070 */
[----:B------:R-:W-:Y:S01]  /*5370*/  @!P0 IMAD.MOV R32, RZ, RZ, -R32 ;  /* 0x000000ffff208224 */ /* 0x000fe200078e0a20 */
[----:B------:R-:W-:Y:S01]  /*5380*/  ISETP.GT.U32.AND P0, PT, R0, R45, PT ;  /* 0x0000002d0000720c */ /* 0x000fe20003f04070 */
[----:B------:R-:W-:-:S04]  /*5390*/  IMAD.HI.U32 R6, R4, R55, RZ ;  /* 0x0000003704067227 */ /* 0x000fc800078e00ff */
[----:B------:R-:W-:Y:S02]  /*53a0*/  IMAD.MOV R6, RZ, RZ, -R6 ;  /* 0x000000ffff067224 */ /* 0x000fe400078e0a06 */
[--C-:B------:R-:W-:Y:S02]  /*53b0*/  @!P3 IMAD.IADD R159, R159, 0x1, -R0.reuse ;  /* 0x000000019f9fb824 */ /* 0x100fe400078e0a00 */
[C---:B------:R-:W-:Y:S02]  /*53c0*/  IMAD R55, R0.reuse, R6, R55 ;  /* 0x0000000600377224 */ /* 0x040fe400078e0237 */
[----:B------:R-:W-:Y:S01]  /*53d0*/  @!P2 IMAD.IADD R57, R57, 0x1, -R0 ;  /* 0x000000013939a824 */ /* 0x000fe200078e0a00 */
[----:B------:R-:W-:Y:S01]  /*53e0*/  ISETP.GT.U32.AND P1, PT, R0, R159, PT ;  /* 0x0000009f0000720c */ /* 0x000fe20003f24070 */
[----:B------:R-:W-:-:S03]  /*53f0*/  IMAD.HI.U32 R6, R4, R87, RZ ;  /* 0x0000005704067227 */ /* 0x000fc600078e00ff */
[----:B------:R-:W-:Y:S01]  /*5400*/  ISETP.GT.U32.AND P2, PT, R0, R57, PT ;  /* 0x000000390000720c */ /* 0x000fe20003f44070 */
[----:B------:R-:W-:Y:S02]  /*5410*/  IMAD.MOV R8, RZ, RZ, -R6 ;  /* 0x000000ffff087224 */ /* 0x000fe400078e0a06 */
[----:B------:R-:W-:-:S04]  /*5420*/  IMAD.HI.U32 R6, R4, R161, RZ ;  /* 0x000000a104067227 */ /* 0x000fc800078e00ff */
[----:B------:R-:W-:Y:S01]  /*5430*/  IMAD R87, R0, R8, R87 ;  /* 0x0000000800577224 */ /* 0x000fe200078e0257 */
[----:B------:R-:W-:Y:S01]  /*5440*/  IADD3 R8, R2, 0x40, RZ ;  /* 0x0000004002087810 */ /* 0x000fe20007ffe0ff */
[----:B------:R-:W-:Y:S02]  /*5450*/  IMAD.MOV R6, RZ, RZ, -R6 ;  /* 0x000000ffff067224 */ /* 0x000fe400078e0a06 */
[--C-:B------:R-:W-:Y:S01]  /*5460*/  @!P1 IMAD.IADD R159, R159, 0x1, -R0.reuse ;  /* 0x000000019f9f9824 */ /* 0x100fe200078e0a00 */
[C---:B------:R-:W-:Y:S01]  /*5470*/  ISETP.GT.U32.AND P1, PT, R0.reuse, R87, PT ;  /* 0x000000570000720c */ /* 0x040fe20003f24070 */
[C---:B------:R-:W-:Y:S01]  /*5480*/  IMAD R161, R0.reuse, R6, R161 ;  /* 0x0000000600a17224 */ /* 0x040fe200078e02a1 */
[----:B------:R-:W-:Y:S01]  /*5490*/  IABS R51, R8 ;  /* 0x0000000800337213 */ /* 0x000fe20000000000 */
[--C-:B------:R-:W-:Y:S02]  /*54a0*/  @!P2 IMAD.IADD R57, R57, 0x1, -R0.reuse ;  /* 0x000000013939a824 */ /* 0x100fe400078e0a00 */
[----:B------:R-:W-:Y:S01]  /*54b0*/  @!P0 IMAD.IADD R45, R45, 0x1, -R0 ;  /* 0x000000012d2d8824 */ /* 0x000fe200078e0a00 */
[C---:B------:R-:W-:Y:S01]  /*54c0*/  ISETP.GT.U32.AND P2, PT, R0.reuse, R161, PT ;  /* 0x000000a10000720c */ /* 0x040fe20003f44070 */
[----:B------:R-:W-:Y:S01]  /*54d0*/  @!P6 IMAD.MOV R158, RZ, RZ, -R158 ;  /* 0x000000ffff9ee224 */ /* 0x000fe200078e0a9e */
[----:B------:R-:W-:Y:S01]  /*54e0*/  ISETP.GT.U32.AND P6, PT, R0, R55, PT ;  /* 0x000000370000720c */ /* 0x000fe20003fc4070 */
[----:B------:R-:W-:Y:S01]  /*54f0*/  IMAD.HI.U32 R6, R4, R53, RZ ;  /* 0x0000003504067227 */ /* 0x000fe200078e00ff */
[----:B------:R-:W-:-:S02]  /*5500*/  ISETP.GT.U32.AND P3, PT, R0, R45, PT ;  /* 0x0000002d0000720c */ /* 0x000fc40003f64070 */
[----:B------:R-:W-:Y:S01]  /*5510*/  ISETP.GE.AND P0, PT, R12, RZ, PT ;  /* 0x000000ff0c00720c */ /* 0x000fe20003f06270 */
[----:B------:R-:W-:Y:S01]  /*5520*/  @!P1 IMAD.IADD R87, R87, 0x1, -R0 ;  /* 0x0000000157579824 */ /* 0x000fe200078e0a00 */
[----:B------:R-:W-:Y:S01]  /*5530*/  IADD3 R12, R2, 0x30, RZ ;  /* 0x00000030020c7810 */ /* 0x000fe20007ffe0ff */
[----:B------:R-:W-:Y:S02]  /*5540*/  IMAD.MOV R6, RZ, RZ, -R6 ;  /* 0x000000ffff067224 */ /* 0x000fe400078e0a06 */
[----:B------:R-:W-:Y:S01]  /*5550*/  @!P4 IMAD.MOV R159, RZ, RZ, -R159 ;  /* 0x000000ffff9fc224 */ /* 0x000fe200078e0a9f */
[----:B------:R-:W-:Y:S01]  /*5560*/  IABS R47, R12 ;  /* 0x0000000c002f7213 */ /* 0x000fe20000000000 */
[--C-:B------:R-:W-:Y:S01]  /*5570*/  @!P2 IMAD.IADD R161, R161, 0x1, -R0.reuse ;  /* 0x00000001a1a1a824 */ /* 0x100fe200078e0a00 */
[----:B------:R-:W-:Y:S01]  /*5580*/  ISETP.GT.U32.AND P2, PT, R0, R87, PT ;  /* 0x000000570000720c */ /* 0x000fe20003f44070 */
[----:B------:R-:W-:Y:S01]  /*5590*/  @!P6 IMAD.IADD R55, R55, 0x1, -R0 ;  /* 0x000000013737e824 */ /* 0x000fe200078e0a00 */
[----:B------:R-:W-:Y:S01]  /*55a0*/  ISETP.GE.AND P6, PT, R14, RZ, PT ;  /* 0x000000ff0e00720c */ /* 0x000fe20003fc6270 */
[----:B------:R-:W-:-:S02]  /*55b0*/  IMAD R53, R0, R6, R53 ;  /* 0x0000000600357224 */ /* 0x000fc400078e0235 */
[----:B------:R-:W-:Y:S01]  /*55c0*/  @!P3 IMAD.IADD R45, R45, 0x1, -R0 ;  /* 0x000000012d2db824 */ /* 0x000fe200078e0a00 */
[----:B------:R-:W-:Y:S01]  /*55d0*/  ISETP.GE.AND P3, PT, R10, RZ, PT ;  /* 0x000000ff0a00720c */ /* 0x000fe20003f66270 */
[----:B------:R-:W-:Y:S01]  /*55e0*/  IMAD.HI.U32 R6, R4, R51, RZ ;  /* 0x0000003304067227 */ /* 0x000fe200078e00ff */
[C---:B------:R-:W-:Y:S02]  /*55f0*/  ISETP.GT.U32.AND P1, PT, R0.reuse, R55, PT ;  /* 0x000000370000720c */ /* 0x040fe40003f24070 */
[----:B------:R-:W-:Y:S01]  /*5600*/  ISETP.GT.U32.AND P4, PT, R0, R53, PT ;  /* 0x000000350000720c */ /* 0x000fe20003f84070 */
[----:B------:R-:W-:Y:S01]  /*5610*/  IMAD.MOV R6, RZ, RZ, -R6 ;  /* 0x000000ffff067224 */ /* 0x000fe200078e0a06 */
[----:B------:R-:W-:Y:S01]  /*5620*/  IADD3 R10, R2, 0x3c, RZ ;  /* 0x0000003c020a7810 */ /* 0x000fe20007ffe0ff */
[----:B------:R-:W-:Y:S01]  /*5630*/  @!P2 IMAD.IADD R87, R87, 0x1, -R0 ;  /* 0x000000015757a824 */ /* 0x000fe200078e0a00 */
[----:B------:R-:W-:Y:S01]  /*5640*/  ISETP.GE.AND P2, PT, R8, RZ, PT ;  /* 0x000000ff0800720c */ /* 0x000fe20003f46270 */
[----:B------:R-:W-:Y:S01]  /*5650*/  IMAD R51, R0, R6, R51 ;  /* 0x0000000600337224 */ /* 0x000fe200078e0233 */
[----:B------:R-:W-:Y:S01]  /*5660*/  IABS R89, R10 ;  /* 0x0000000a00597213 */ /* 0x000fe20000000000 */
[----:B------:R-:W-:Y:S01]  /*5670*/  @!P5 IMAD.MOV R45, RZ, RZ, -R45 ;  /* 0x000000ffff2dd224 */ /* 0x000fe200078e0a2d */
[----:B------:R-:W-:Y:S01]  /*5680*/  IADD3 R8, R2, 0x38, RZ ;  /* 0x0000003802087810 */ /* 0x000fe20007ffe0ff */
[----:B------:R-:W-:Y:S01]  /*5690*/  @!P6 IMAD.MOV R87, RZ, RZ, -R87 ;  /* 0x000000ffff57e224 */ /* 0x000fe200078e0a57 */
[----:B------:R-:W-:Y:S01]  /*56a0*/  ISETP.GT.U32.AND P5, PT, R0, R161, PT ;  /* 0x000000a10000720c */ /* 0x000fe20003fa4070 */
[----:B------:R-:W-:Y:S01]  /*56b0*/  IMAD.HI.U32 R6, R4, R89, RZ ;  /* 0x0000005904067227 */ /* 0x000fe200078e00ff */
[----:B------:R-:W-:-:S03]  /*56c0*/  IABS R163, R8 ;  /* 0x0000000800a37213 */ /* 0x000fc60000000000 */
[--C-:B------:R-:W-:Y:S01]  /*56d0*/  @!P1 IMAD.IADD R55, R55, 0x1, -R0.reuse ;  /* 0x0000000137379824 */ /* 0x100fe200078e0a00 */
[----:B------:R-:W-:Y:S01]  /*56e0*/  ISETP.GE.AND P1, PT, R18, RZ, PT ;  /* 0x000000ff1200720c */ /* 0x000fe20003f26270 */
        /* <DEDUP_REMOVED lines=8> */
[----:B------:R-:W-:Y:S01]  /*5770*/  IMAD.HI.U32 R6, R4, R163, RZ ;  /* 0x000000a304067227 */ /* 0x000fe200078e00ff */
[----:B------:R-:W-:-:S02]  /*5780*/  IADD3 R18, R2, 0x20, RZ ;  /* 0x0000002002127810 */ /* 0x000fc40007ffe0ff */
[----:B------:R-:W-:Y:S01]  /*5790*/  ISETP.GT.U32.AND P6, PT, R0, R89, PT ;  /* 0x000000590000720c */ /* 0x000fe20003fc4070 */
[----:B------:R-:W-:Y:S01]  /*57a0*/  IMAD.MOV R6, RZ, RZ, -R6 ;  /* 0x000000ffff067224 */ /* 0x000fe200078e0a06 */
[----:B------:R-:W-:Y:S01]  /*57b0*/  IABS R41, R18 ;  /* 0x0000001200297213 */ /* 0x000fe20000000000 */
[----:B------:R-:W-:Y:S01]  /*57c0*/  @!P0 IMAD.MOV R57, RZ, RZ, -R57 ;  /* 0x000000ffff398224 */ /* 0x000fe200078e0a39 */
[----:B------:R-:W-:Y:S01]  /*57d0*/  ISETP.GE.AND P0, PT, R16, RZ, PT ;  /* 0x000000ff1000720c */ /* 0x000fe20003f06270 */
[----:B------:R-:W-:Y:S01]  /*57e0*/  IMAD R163, R0, R6, R163 ;  /* 0x0000000600a37224 */ /* 0x000fe200078e02a3 */
[----:B------:R-:W-:Y:S01]  /*57f0*/  IADD3 R16, R2, 0x24, RZ ;  /* 0x0000002402107810 */ /* 0x000fe20007ffe0ff */
[----:B------:R-:W-:Y:S02]  /*5800*/  @!P3 IMAD.IADD R53, R53, 0x1, -R0 ;  /* 0x000000013535b824 */ /* 0x000fe400078e0a00 */
[----:B------:R-:W-:Y:S01]  /*5810*/  IMAD.HI.U32 R6, R4, R49, RZ ;  /* 0x0000003104067227 */ /* 0x000fe200078e00ff */
[----:B------:R-:W-:-:S02]  /*5820*/  ISETP.GT.U32.AND P3, PT, R0, R163, PT ;  /* 0x000000a30000720c */ /* 0x000fc40003f64070 */
[----:B------:R-:W-:Y:S01]  /*5830*/  IABS R43, R16 ;  /* 0x00000010002b7213 */ /* 0x000fe20000000000 */
[----:B------:R-:W-:Y:S02]  /*5840*/  IMAD.MOV R6, RZ, RZ, -R6 ;  /* 0x000000ffff067224 */ /* 0x000fe400078e0a06 */
[--C-:B------:R-:W-:Y:S01]  /*5850*/  @!P5 IMAD.IADD R161, R161, 0x1, -R0.reuse ;  /* 0x00000001a1a1d824 */ /* 0x100fe200078e0a00 */
[----:B------:R-:W-:Y:S01]  /*5860*/  ISETP.GT.U32.AND P5, PT, R0, R51, PT ;  /* 0x000000330000720c */ /* 0x000fe20003fa4070 */
[--C-:B------:R-:W-:Y:S01]  /*5870*/  @!P6 IMAD.IADD R89, R89, 0x1, -R0.reuse ;  /* 0x000000015959e824 */ /* 0x100fe200078e0a00 */
[----:B------:R-:W-:Y:S01]  /*5880*/  ISETP.GE.AND P6, PT, R12, RZ, PT ;  /* 0x000000ff0c00720c */ /* 0x000fe20003fc6270 */
[----:B------:R-:W-:Y:S01]  /*5890*/  IMAD R49, R0, R6, R49 ;  /* 0x0000000600317224 */ /* 0x000fe200078e0231 */
[----:B------:R-:W-:Y:S01]  /*58a0*/  IADD3 R6, R2, 0x2c, RZ ;  /* 0x0000002c02067810 */ /* 0x000fe20007ffe0ff */
[----:B------:R-:W-:Y:S01]  /*58b0*/  @!P0 IMAD.MOV R161, RZ, RZ, -R161 ;  /* 0x000000ffffa18224 */ /* 0x000fe200078e0aa1 */
[----:B------:R-:W-:Y:S01]  /*58c0*/  ISETP.GE.AND P0, PT, R8, RZ, PT ;  /* 0x000000ff0800720c */ /* 0x000fe20003f06270 */
[----:B------:R-:W-:Y:S01]  /*58d0*/  @!P3 IMAD.IADD R163, R163, 0x1, -R0 ;  /* 0x00000001a3a3b824 */ /* 0x000fe200078e0a00 */
[----:B------:R-:W-:Y:S01]  /*58e0*/  IABS R91, R6 ;  /* 0x00000006005b7213 */ /* 0x000fe20000000000 */
[----:B------:R-:W-:Y:S01]  /*58f0*/  @!P1 IMAD.MOV R53, RZ, RZ, -R53 ;  /* 0x000000ffff359224 */ /* 0x000fe200078e0a35 */
[----:B------:R-:W-:Y:S01]  /*5900*/  ISETP.GT.U32.AND P1, PT, R0, R89, PT ;  /* 0x000000590000720c */ /* 0x000fe20003f24070 */
[----:B------:R-:W-:Y:S01]  /*5910*/  IMAD.HI.U32 R8, R4, R47, RZ ;  /* 0x0000002f04087227 */ /* 0x000fe200078e00ff */
[----:B------:R-:W-:-:S03]  /*5920*/  ISETP.GT.U32.AND P3, PT, R0, R163, PT ;  /* 0x000000a30000720c */ /* 0x000fc60003f64070 */
[----:B------:R-:W-:Y:S02]  /*5930*/  IMAD.MOV R8, RZ, RZ, -R8 ;  /* 0x000000ffff087224 */ /* 0x000fe400078e0a08 */
[--C-:B------:R-:W-:Y:S02]  /*5940*/  @!P5 IMAD.IADD R51, R51, 0x1, -R0.reuse ;  /* 0x000000013333d824 */ /* 0x100fe400078e0a00 */
[----:B------:R-:W-:Y:S01]  /*5950*/  IMAD R47, R0, R8, R47 ;  /* 0x00000008002f7224 */ /* 0x000fe200078e022f */
[----:B------:R-:W-:Y:S01]  /*5960*/  IADD3 R8, R2, 0x28, RZ ;  /* 0x0000002802087810 */ /* 0x000fe20007ffe0ff */
[----:B------:R-:W-:Y:S01]  /*5970*/  IMAD.HI.U32 R14, R4, R93, RZ ;  /* 0x0000005d040e7227 */ /* 0x000fe200078e00ff */
[C---:B------:R-:W-:Y:S02]  /*5980*/  ISETP.GT.U32.AND P5, PT, R0.reuse, R51, PT ;  /* 0x000000330000720c */ /* 0x040fe40003fa4070 */
[----:B------:R-:W-:Y:S01]  /*5990*/  IABS R165, R8 ;  /* 0x0000000800a57213 */ /* 0x000fe20000000000 */
[--C-:B------:R-:W-:Y:S01]  /*59a0*/  @!P3 IMAD.IADD R163, R163, 0x1, -R0.reuse ;  /* 0x00000001a3a3b824 */ /* 0x100fe200078e0a00 */
[----:B------:R-:W-:Y:S01]  /*59b0*/  ISETP.GT.U32.AND P3, PT, R0, R49, PT ;  /* 0x000000310000720c */ /* 0x000fe20003f64070 */
[----:B------:R-:W-:Y:S01]  /*59c0*/  @!P1 IMAD.IADD R89, R89, 0x1, -R0 ;  /* 0x0000000159599824 */ /* 0x000fe200078e0a00 */
[----:B------:R-:W-:Y:S01]  /*59d0*/  ISETP.GE.AND P1, PT, R8, RZ, PT ;  /* 0x000000ff0800720c */ /* 0x000fe20003f26270 */
[----:B------:R-:W-:-:S04]  /*59e0*/  IMAD.HI.U32 R8, R4, R165, RZ ;  /* 0x000000a504087227 */ /* 0x000fc800078e00ff */
[----:B------:R-:W-:Y:S02]  /*59f0*/  @!P4 IMAD.MOV R89, RZ, RZ, -R89 ;  /* 0x000000ffff59c224 */ /* 0x000fe400078e0a59 */
[----:B------:R-:W-:Y:S02]  /*5a00*/  IMAD.MOV R8, RZ, RZ, -R8 ;  /* 0x000000ffff087224 */ /* 0x000fe400078e0a08 */
[--C-:B------:R-:W-:Y:S01]  /*5a10*/  @!P5 IMAD.IADD R51, R51, 0x1, -R0.reuse ;  /* 0x000000013333d824 */ /* 0x100fe200078e0a00 */
[----:B------:R-:W-:Y:S01]  /*5a20*/  ISETP.GE.AND P5, PT, R10, RZ, PT ;  /* 0x000000ff0a00720c */ /* 0x000fe20003fa6270 */
[----:B------:R-:W-:Y:S01]  /*5a30*/  @!P3 IMAD.IADD R49, R49, 0x1, -R0 ;  /* 0x000000013131b824 */ /* 0x000fe200078e0a00 */
[C---:B------:R-:W-:Y:S01]  /*5a40*/  ISETP.GT.U32.AND P3, PT, R0.reuse, R47, PT ;  /* 0x0000002f0000720c */ /* 0x040fe20003f64070 */
[C---:B------:R-:W-:Y:S02]  /*5a50*/  IMAD R165, R0.reuse, R8, R165 ;  /* 0x0000000800a57224 */ /* 0x040fe400078e02a5 */
[----:B------:R-:W-:Y:S01]  /*5a60*/  @!P2 IMAD.MOV R51, RZ, RZ, -R51 ;  /* 0x000000ffff33a224 */ /* 0x000fe200078e0a33 */
[----:B------:R-:W-:Y:S01]  /*5a70*/  ISETP.GT.U32.AND P4, PT, R0, R49, PT ;  /* 0x000000310000720c */ /* 0x000fe20003f84070 */
[----:B------:R-:W-:Y:S01]  /*5a80*/  @!P0 IMAD.MOV R163, RZ, RZ, -R163 ;  /* 0x000000ffffa38224 */ /* 0x000fe200078e0aa3 */
[----:B------:R-:W-:Y:S01]  /*5a90*/  ISETP.GE.AND P2, PT, R6, RZ, PT ;  /* 0x000000ff0600720c */ /* 0x000fe20003f46270 */
[----:B------:R-:W-:-:S04]  /*5aa0*/  IMAD.HI.U32 R6, R4, R91, RZ ;  /* 0x0000005b04067227 */ /* 0x000fc800078e00ff */
[----:B------:R-:W-:Y:S02]  /*5ab0*/  IMAD.MOV R6, RZ, RZ, -R6 ;  /* 0x000000ffff067224 */ /* 0x000fe400078e0a06 */
[--C-:B------:R-:W-:Y:S02]  /*5ac0*/  @!P3 IMAD.IADD R47, R47, 0x1, -R0.reuse ;  /* 0x000000012f2fb824 */ /* 0x100fe400078e0a00 */
[C---:B------:R-:W-:Y:S02]  /*5ad0*/  IMAD R91, R0.reuse, R6, R91 ;  /* 0x00000006005b7224 */ /* 0x040fe400078e025b */
[----:B------:R-:W-:Y:S01]  /*5ae0*/  @!P4 IMAD.IADD R49, R49, 0x1, -R0 ;  /* 0x000000013131c824 */ /* 0x000fe200078e0a00 */
[----:B------:R-:W-:Y:S01]  /*5af0*/  ISETP.GT.U32.AND P4, PT, R0, R165, PT ;  /* 0x000000a50000720c */ /* 0x000fe20003f84070 */
[----:B------:R-:W-:Y:S01]  /*5b00*/  IMAD.HI.U32 R10, R4, R43, RZ ;  /* 0x0000002b040a7227 */ /* 0x000fe200078e00ff */
[C---:B------:R-:W-:Y:S02]  /*5b10*/  ISETP.GT.U32.AND P3, PT, R0.reuse, R47, PT ;  /* 0x0000002f0000720c */ /* 0x040fe40003f64070 */
[----:B------:R-:W-:Y:S01]  /*5b20*/  ISETP.GT.U32.AND P0, PT, R0, R91, PT ;  /* 0x0000005b0000720c */ /* 0x000fe20003f04070 */
[----:B------:R-:W-:-:S04]  /*5b30*/  IMAD.HI.U32 R12, R4, R41, RZ ;  /* 0x00000029040c7227 */ /* 0x000fc800078e00ff */
[----:B------:R-:W-:Y:S02]  /*5b40*/  IMAD.MOV R14, RZ, RZ, -R14 ;  /* 0x000000ffff0e7224 */ /* 0x000fe400078e0a0e */
[----:B------:R-:W-:Y:S02]  /*5b50*/  @!P5 IMAD.MOV R49, RZ, RZ, -R49 ;  /* 0x000000ffff31d224 */ /* 0x000fe400078e0a31 */
[----:B------:R-:W-:Y:S02]  /*5b60*/  @!P4 IMAD.IADD R165, R165, 0x1, -R0 ;  /* 0x00000001a5a5c824 */ /* 0x000fe400078e0a00 */
[----:B------:R-:W-:Y:S02]  /*5b70*/  IMAD.MOV R10, RZ, RZ, -R10 ;  /* 0x000000ffff0a7224 */ /* 0x000fe400078e0a0a */
[----:B------:R-:W-:Y:S01]  /*5b80*/  IMAD.MOV R12, RZ, RZ, -R12 ;  /* 0x000000ffff0c7224 */ /* 0x000fe200078e0a0c */
[C---:B------:R-:W-:Y:S01]  /*5b90*/  ISETP.GT.U32.AND P5, PT, R0.reuse, R165, PT ;  /* 0x000000a50000720c */ /* 0x040fe20003fa4070 */
[----:B------:R-:W-:Y:S01]  /*5ba0*/  IMAD R93, R0, R14, R93 ;  /* 0x0000000e005d7224 */ /* 0x000fe200078e025d */
[----:B------:R-:W-:Y:S01]  /*5bb0*/  IADD3 R14, R2, 0x18, RZ ;  /* 0x00000018020e7810 */ /* 0x000fe20007ffe0ff */
[----:B------:R-:W-:-:S03]  /*5bc0*/  IMAD.HI.U32 R8, R4, R35, RZ ;  /* 0x0000002304087227 */ /* 0x000fc600078e00ff */
[----:B------:R-:W-:Y:S01]  /*5bd0*/  IABS R167, R14 ;  /* 0x0000000e00a77213 */ /* 0x000fe20000000000 */
[C---:B------:R-:W-:Y:S01]  /*5be0*/  IMAD R43, R0.reuse, R10, R43 ;  /* 0x0000000a002b7224 */ /* 0x040fe200078e022b */
[C---:B------:R-:W-:Y:S01]  /*5bf0*/  ISETP.GT.U32.AND P4, PT, R0.reuse, R93, PT ;  /* 0x0000005d0000720c */ /* 0x040fe20003f84070 */
[C---:B------:R-:W-:Y:S02]  /*5c00*/  IMAD R41, R0.reuse, R12, R41 ;  /* 0x0000000c00297224 */ /* 0x040fe400078e0229 */
[----:B------:R-:W-:Y:S02]  /*5c10*/  IMAD.MOV R12, RZ, RZ, -R8 ;  /* 0x000000ffff0c7224 */ /* 0x000fe400078e0a08 */
[--C-:B------:R-:W-:Y:S01]  /*5c20*/  @!P3 IMAD.IADD R47, R47, 0x1, -R0.reuse ;  /* 0x000000012f2fb824 */ /* 0x100fe200078e0a00 */
[C---:B------:R-:W-:Y:S01]  /*5c30*/  ISETP.GT.U32.AND P3, PT, R0.reuse, R43, PT ;  /* 0x0000002b0000720c */ /* 0x040fe20003f64070 */
[----:B------:R-:W-:Y:S01]  /*5c40*/  @!P0 IMAD.IADD R91, R91, 0x1, -R0 ;  /* 0x000000015b5b8824 */ /* 0x000fe200078e0a00 */
[C---:B------:R-:W-:Y:S01]  /*5c50*/  ISETP.GT.U32.AND P0, PT, R0.reuse, R41, PT ;  /* 0x000000290000720c */ /* 0x040fe20003f04070 */
[----:B------:R-:W-:Y:S01]  /*5c60*/  IMAD R35, R0, R12, R35 ;  /* 0x0000000c00237224 */ /* 0x000fe200078e0223 */
[----:B------:R-:W-:Y:S01]  /*5c70*/  SHF.R.S32.HI R12, RZ, 0x6, R36 ;  /* 0x00000006ff0c7819 */ /* 0x000fe20000011424 */
[----:B------:R-:W-:-:S04]  /*5c80*/  IMAD.HI.U32 R6, R4, R167, RZ ;  /* 0x000000a704067227 */ /* 0x000fc800078e00ff */
[----:B------:R-:W-:-:S04]  /*5c90*/  IMAD.HI.U32 R8, R4, R95, RZ ;  /* 0x0000005f04087227 */ /* 0x000fc800078e00ff */
[----:B------:R-:W-:Y:S01]  /*5ca0*/  @!P5 IMAD.IADD R165, R165, 0x1, -R0 ;  /* 0x00000001a5a5d824 */ /* 0x000fe200078e0a00 */
[----:B------:R-:W-:Y:S01]  /*5cb0*/  ISETP.GT.U32.AND P5, PT, R0, R35, PT ;  /* 0x000000230000720c */ /* 0x000fe20003fa4070 */
[----:B------:R-:W-:Y:S02]  /*5cc0*/  IMAD.MOV R10, RZ, RZ, -R6 ;  /* 0x000000ffff0a7224 */ /* 0x000fe400078e0a06 */
[----:B------:R-:W-:-:S04]  /*5cd0*/  IMAD.HI.U32 R6, R4, R29, RZ ;  /* 0x0000001d04067227 */ /* 0x000fc800078e00ff */
[----:B------:R-:W-:Y:S02]  /*5ce0*/  IMAD.MOV R8, RZ, RZ, -R8 ;  /* 0x000000ffff087224 */ /* 0x000fe400078e0a08 */
[----:B------:R-:W-:Y:S02]  /*5cf0*/  IMAD.MOV R6, RZ, RZ, -R6 ;  /* 0x000000ffff067224 */ /* 0x000fe400078e0a06 */
[----:B------:R-:W-:Y:S01]  /*5d00*/  IMAD R95, R0, R8, R95 ;  /* 0x00000008005f7224 */ /* 0x000fe200078e025f */
[----:B------:R-:W-:Y:S01]  /*5d10*/  IADD3 R8, R2, 0x8, RZ ;  /* 0x0000000802087810 */ /* 0x000fe20007ffe0ff */
[--C-:B------:R-:W-:Y:S02]  /*5d20*/  @!P4 IMAD.IADD R93, R93, 0x1, -R0.reuse ;  /* 0x000000015d5dc824 */ /* 0x100fe400078e0a00 */
[--C-:B------:R-:W-:Y:S01]  /*5d30*/  @!P3 IMAD.IADD R43, R43, 0x1, -R0.reuse ;  /* 0x000000012b2bb824 */ /* 0x100fe200078e0a00 */
[C---:B------:R-:W-:Y:S01]  /*5d40*/  ISETP.GT.U32.AND P3, PT, R0.reuse, R91, PT ;  /* 0x0000005b0000720c */ /* 0x040fe20003f64070 */
[----:B------:R-:W-:Y:S01]  /*5d50*/  IMAD R29, R0, R6, R29 ;  /* 0x00000006001d7224 */ /* 0x000fe200078e021d */
[----:B------:R-:W-:Y:S01]  /*5d60*/  IADD3 R6, R2, 0x4, RZ ;  /* 0x0000000402067810 */ /* 0x000fe20007ffe0ff */
[--C-:B------:R-:W-:Y:S01]  /*5d70*/  @!P0 IMAD.IADD R41, R41, 0x1, -R0.reuse ;  /* 0x0000000129298824 */ /* 0x100fe200078e0a00 */
[----:B------:R-:W-:Y:S01]  /*5d80*/  IABS R169, R8 ;  /* 0x0000000800a97213 */ /* 0x000fe20000000000 */
[----:B------:R-:W-:Y:S01]  /*5d90*/  @!P6 IMAD.MOV R47, RZ, RZ, -R47 ;  /* 0x000000ffff2fe224 */ /* 0x000fe200078e0a2f */
[C---:B------:R-:W-:Y:S01]  /*5da0*/  ISETP.GT.U32.AND P4, PT, R0.reuse, R93, PT ;  /* 0x0000005d0000720c */ /* 0x040fe20003f84070 */
[----:B------:R-:W-:Y:S01]  /*5db0*/  @!P5 IMAD.IADD R35, R35, 0x1, -R0 ;  /* 0x000000012323d824 */ /* 0x000fe200078e0a00 */
[----:B------:R-:W-:Y:S01]  /*5dc0*/  ISETP.GT.U32.AND P0, PT, R0, R43, PT ;  /* 0x0000002b0000720c */ /* 0x000fe20003f04070 */
[----:B------:R-:W-:Y:S01]  /*5dd0*/  IMAD.HI.U32 R2, R4, R169, RZ ;  /* 0x000000a904027227 */ /* 0x000fe200078e00ff */
[----:B------:R-:W-:-:S02]  /*5de0*/  ISETP.GT.U32.AND P6, PT, R0, R41, PT ;  /* 0x000000290000720c */ /* 0x000fc40003fc4070 */
[----:B------:R-:W-:Y:S01]  /*5df0*/  IABS R23, R6 ;  /* 0x0000000600177213 */ /* 0x000fe20000000000 */
[----:B------:R-:W-:Y:S01]  /*5e00*/  @!P1 IMAD.MOV R165, RZ, RZ, -R165 ;  /* 0x000000ffffa59224 */ /* 0x000fe200078e0aa5 */
[----:B------:R-:W-:Y:S01]  /*5e10*/  ISETP.GE.AND P5, PT, R20, RZ, PT ;  /* 0x000000ff1400720c */ /* 0x000fe20003fa6270 */
[C---:B------:R-:W-:Y:S01]  /*5e20*/  IMAD R167, R0.reuse, R10, R167 ;  /* 0x0000000a00a77224 */ /* 0x040fe200078e02a7 */
[----:B------:R-:W-:Y:S01]  /*5e30*/  ISETP.GT.U32.AND P1, PT, R0, R35, PT ;  /* 0x000000230000720c */ /* 0x000fe20003f24070 */
[----:B------:R-:W-:-:S04]  /*5e40*/  IMAD.HI.U32 R4, R4, R23, RZ ;  /* 0x0000001704047227 */ /* 0x000fc800078e00ff */
[----:B------:R-:W-:Y:S02]  /*5e50*/  IMAD.MOV R2, RZ, RZ, -R2 ;  /* 0x000000ffff027224 */ /* 0x000fe400078e0a02 */
[----:B------:R-:W-:Y:S01]  /*5e60*/  @!P3 IMAD.IADD R91, R91, 0x1, -R0 ;  /* 0x000000015b5bb824 */ /* 0x000fe200078e0a00 */
[----:B------:R-:W-:Y:S01]  /*5e70*/  ISETP.GT.U32.AND P3, PT, R0, R167, PT ;  /* 0x000000a70000720c */ /* 0x000fe20003f64070 */
[----:B------:R-:W-:Y:S02]  /*5e80*/  IMAD.MOV R4, RZ, RZ, -R4 ;  /* 0x000000ffff047224 */ /* 0x000fe400078e0a04 */
[--C-:B------:R-:W-:Y:S01]  /*5e90*/  @!P4 IMAD.IADD R93, R93, 0x1, -R0.reuse ;  /* 0x000000015d5dc824 */ /* 0x100fe200078e0a00 */
[----:B------:R-:W-:Y:S01]  /*5ea0*/  ISETP.GE.AND P4, PT, R16, RZ, PT ;  /* 0x000000ff1000720c */ /* 0x000fe20003f86270 */
[C---:B------:R-:W-:Y:S02]  /*5eb0*/  IMAD R169, R0.reuse, R2, R169 ;  /* 0x0000000200a97224 */ /* 0x040fe400078e02a9 */
[--C-:B------:R-:W-:Y:S01]  /*5ec0*/  @!P0 IMAD.IADD R43, R43, 0x1, -R0.reuse ;  /* 0x000000012b2b8824 */ /* 0x100fe200078e0a00 */
[C---:B------:R-:W-:Y:S01]  /*5ed0*/  ISETP.GT.U32.AND P0, PT, R0.reuse, R29, PT ;  /* 0x0000001d0000720c */ /* 0x040fe20003f04070 */
[----:B------:R-:W-:Y:S01]  /*5ee0*/  @!P6 IMAD.IADD R41, R41, 0x1, -R0 ;  /* 0x000000012929e824 */ /* 0x000fe200078e0a00 */
[C---:B------:R-:W-:Y:S01]  /*5ef0*/  ISETP.GT.U32.AND P6, PT, R0.reuse, R95, PT ;  /* 0x0000005f0000720c */ /* 0x040fe20003fc4070 */
[C---:B------:R-:W-:Y:S01]  /*5f00*/  IMAD R23, R0.reuse, R4, R23 ;  /* 0x0000000400177224 */ /* 0x040fe200078e0217 */
[----:B------:R-:W-:Y:S01]  /*5f10*/  SHF.R.S32.HI R4, RZ, 0x2, R36 ;  /* 0x00000002ff047819 */ /* 0x000fe20000011424 */
[----:B------:R-:W-:Y:S01]  /*5f20*/  @!P5 IMAD.MOV R93, RZ, RZ, -R93 ;  /* 0x000000ffff5dd224 */ /* 0x000fe200078e0a5d */
[C---:B------:R-:W-:Y:S01]  /*5f30*/  ISETP.GT.U32.AND P5, PT, R0.reuse, R169, PT ;  /* 0x000000a90000720c */ /* 0x040fe20003fa4070 */
[--C-:B------:R-:W-:Y:S01]  /*5f40*/  @!P1 IMAD.IADD R35, R35, 0x1, -R0.reuse ;  /* 0x0000000123239824 */ /* 0x100fe200078e0a00 */
[----:B------:R-:W-:Y:S01]  /*5f50*/  ISETP.GT.U32.AND P1, PT, R0, R23, PT ;  /* 0x000000170000720c */ /* 0x000fe20003f24070 */
[----:B------:R-:W-:Y:S01]  /*5f60*/  @!P3 IMAD.IADD R167, R167, 0x1, -R0 ;  /* 0x00000001a7a7b824 */ /* 0x000fe200078e0a00 */
[----:B------:R-:W-:Y:S01]  /*5f70*/  ISETP.GE.AND P3, PT, R18, RZ, PT ;  /* 0x000000ff1200720c */ /* 0x000fe20003f66270 */
[----:B------:R-:W-:-:S02]  /*5f80*/  @!P2 IMAD.MOV R91, RZ, RZ, -R91 ;  /* 0x000000ffff5ba224 */ /* 0x000fc400078e0a5b */
[--C-:B------:R-:W-:Y:S01]  /*5f90*/  @!P0 IMAD.IADD R29, R29, 0x1, -R0.reuse ;  /* 0x000000011d1d8824 */ /* 0x100fe200078e0a00 */
[----:B------:R-:W-:Y:S01]  /*5fa0*/  ISETP.GT.U32.AND P2, PT, R0, R167, PT ;  /* 0x000000a70000720c */ /* 0x000fe20003f44070 */
[--C-:B------:R-:W-:Y:S01]  /*5fb0*/  @!P6 IMAD.IADD R95, R95, 0x1, -R0.reuse ;  /* 0x000000015f5fe824 */ /* 0x100fe200078e0a00 */
[----:B------:R-:W-:Y:S01]  /*5fc0*/  ISETP.GE.AND P0, PT, R14, RZ, PT ;  /* 0x000000ff0e00720c */ /* 0x000fe20003f06270 */
[----:B------:R-:W-:Y:S01]  /*5fd0*/  @!P4 IMAD.MOV R43, RZ, RZ, -R43 ;  /* 0x000000ffff2bc224 */ /* 0x000fe200078e0a2b */
[C---:B------:R-:W-:Y:S01]  /*5fe0*/  ISETP.GT.U32.AND P4, PT, R0.reuse, R29, PT ;  /* 0x0000001d0000720c */ /* 0x040fe20003f84070 */
[--C-:B------:R-:W-:Y:S01]  /*5ff0*/  @!P5 IMAD.IADD R169, R169, 0x1, -R0.reuse ;  /* 0x00000001a9a9d824 */ /* 0x100fe200078e0a00 */
[----:B------:R-:W-:Y:S01]  /*6000*/  ISETP.GT.U32.AND P6, PT, R0, R95, PT ;  /* 0x0000005f0000720c */ /* 0x000fe20003fc4070 */
[--C-:B------:R-:W-:Y:S01]  /*6010*/  @!P1 IMAD.IADD R23, R23, 0x1, -R0.reuse ;  /* 0x0000000117179824 */ /* 0x100fe200078e0a00 */
[----:B------:R-:W-:Y:S01]  /*6020*/  LOP3.LUT R14, R3, 0x60, RZ, 0xc0, !PT ;  /* 0x00000060030e7812 */ /* 0x000fe200078ec0ff */
[----:B------:R-:W-:Y:S01]  /*6030*/  IMAD.SHL.U32 R2, R36, 0x10, RZ ;  /* 0x0000001024027824 */ /* 0x000fe200078e00ff */
[----:B------:R-:W-:Y:S01]  /*6040*/  ISETP.GT.U32.AND P5, PT, R0, R169, PT ;  /* 0x000000a90000720c */ /* 0x000fe20003fa4070 */
[----:B------:R-:W-:Y:S01]  /*6050*/  IMAD.SHL.U32 R10, R36, 0x8, RZ ;  /* 0x00000008240a7824 */ /* 0x000fe200078e00ff */
[----:B------:R-:W-:Y:S01]  /*6060*/  ISETP.GT.U32.AND P1, PT, R0, R23, PT ;  /* 0x000000170000720c */ /* 0x000fe20003f24070 */
[--C-:B------:R-:W-:Y:S01]  /*6070*/  @!P2 IMAD.IADD R167, R167, 0x1, -R0.reuse ;  /* 0x00000001a7a7a824 */ /* 0x100fe200078e0a00 */
[----:B------:R-:W-:Y:S01]  /*6080*/  ISETP.GE.AND P2, PT, R24, RZ, PT ;  /* 0x000000ff1800720c */ /* 0x000fe20003f46270 */
[----:B------:R1:W-:Y:S01]  /*6090*/  STL [R1+0x190], R14 ;  /* 0x0001900e01007387 */ /* 0x0003e20000100800 */
[----:B------:R-:W-:Y:S01]  /*60a0*/  @!P3 IADD3 R41, -R41, RZ, RZ ;  /* 0x000000ff2929b210 */ /* 0x000fe20007ffe1ff */
[--C-:B------:R-:W-:Y:S01]  /*60b0*/  @!P4 IMAD.IADD R29, R29, 0x1, -R0.reuse ;  /* 0x000000011d1dc824 */ /* 0x100fe200078e0a00 */
[----:B------:R-:W-:Y:S01]  /*60c0*/  SGXT R3, R4, 0x1 ;  /* 0x000000010403781a */ /* 0x000fe20000000200 */
[--C-:B------:R-:W-:Y:S01]  /*60d0*/  @!P6 IMAD.IADD R95, R95, 0x1, -R0.reuse ;  /* 0x000000015f5fe824 */ /* 0x100fe200078e0a00 */
[----:B------:R-:W-:Y:S01]  /*60e0*/  ISETP.GE.AND P3, PT, R22, RZ, PT ;  /* 0x000000ff1600720c */ /* 0x000fe20003f66270 */
[----:B------:R-:W-:Y:S01]  /*60f0*/  @!P0 IMAD.MOV R167, RZ, RZ, -R167 ;  /* 0x000000ffffa78224 */ /* 0x000fe200078e0aa7 */
[----:B------:R-:W-:Y:S01]  /*6100*/  ISETP.GE.AND P4, PT, R28, RZ, PT ;  /* 0x000000ff1c00720c */ /* 0x000fe20003f86270 */
[--C-:B------:R-:W-:Y:S01]  /*6110*/  @!P5 IMAD.IADD R169, R169, 0x1, -R0.reuse ;  /* 0x00000001a9a9d824 */ /* 0x100fe200078e0a00 */
[----:B------:R-:W-:Y:S01]  /*6120*/  ISETP.GE.AND P6, PT, R8, RZ, PT ;  /* 0x000000ff0800720c */ /* 0x000fe20003fc6270 */
[----:B------:R-:W-:Y:S01]  /*6130*/  @!P1 IMAD.IADD R23, R23, 0x1, -R0 ;  /* 0x0000000117179824 */ /* 0x000fe200078e0a00 */
[----:B------:R-:W-:Y:S01]  /*6140*/  LOP3.LUT R4, R2, 0x100, RZ, 0xc0, !PT ;  /* 0x0000010002047812 */ /* 0x000fe200078ec0ff */
[----:B------:R-:W-:Y:S01]  /*6150*/  IMAD.SHL.U32 R8, R36, 0x40, RZ ;  /* 0x0000004024087824 */ /* 0x000fe200078e00ff */
[----:B------:R-:W-:Y:S01]  /*6160*/  ISETP.GE.AND P5, PT, R6, RZ, PT ;  /* 0x000000ff0600720c */ /* 0x000fe20003fa6270 */
[----:B------:R-:W-:Y:S01]  /*6170*/  @!P2 IMAD.MOV R29, RZ, RZ, -R29 ;  /* 0x000000ffff1da224 */ /* 0x000fe200078e0a1d */
[----:B------:R-:W-:-:S02]  /*6180*/  SGXT R2, R12, 0x1 ;  /* 0x000000010c02781a */ /* 0x000fc40000000200 */
[----:B------:R-:W-:Y:S01]  /*6190*/  LOP3.LUT R127, R14, 0x90, R3, 0xf8, !PT ;  /* 0x000000900e7f7812 */ /* 0x000fe200078ef803 */
[----:B------:R-:W-:Y:S01]  /*61a0*/  @!P3 IMAD.MOV R35, RZ, RZ, -R35 ;  /* 0x000000ffff23b224 */ /* 0x000fe200078e0a23 */
[----:B------:R-:W-:Y:S01]  /*61b0*/  ISETP.NE.AND P1, PT, RZ, c[0x0][0x17c], PT ;  /* 0x00005f00ff007a0c */ /* 0x000fe20003f25270 */
[----:B------:R-:W-:Y:S01]  /*61c0*/  @!P4 IMAD.MOV R95, RZ, RZ, -R95 ;  /* 0x000000ffff5fc224 */ /* 0x000fe200078e0a5f */
[----:B------:R-:W-:Y:S01]  /*61d0*/  LOP3.LUT R3, R2, 0x90, RZ, 0xc0, !PT ;  /* 0x0000009002037812 */ /* 0x000fe200078ec0ff */
[----:B------:R-:W-:Y:S01]  /*61e0*/  @!P6 IMAD.MOV R169, RZ, RZ, -R169 ;  /* 0x000000ffffa9e224 */ /* 0x000fe200078e0aa9 */
[----:B------:R-:W-:Y:S02]  /*61f0*/  LOP3.LUT R2, R127, 0x10, R126, 0x78, !PT ;  /* 0x000000107f027812 */ /* 0x000fe400078e787e */
[C---:B------:R-:W-:Y:S01]  /*6200*/  SEL R148, R96.reuse, R149, !P1 ;  /* 0x0000009560947207 */ /* 0x040fe20004800000 */
[----:B------:R-:W-:Y:S01]  /*6210*/  @!P5 IMAD.MOV R23, RZ, RZ, -R23 ;  /* 0x000000ffff17d224 */ /* 0x000fe200078e0a17 */
[----:B------:R-:W-:Y:S01]  /*6220*/  SEL R149, R96, R151, !P1 ;  /* 0x0000009760957207 */ /* 0x000fe20004800000 */
[----:B------:R-:W-:Y:S01]  /*6230*/  IMAD.IADD R2, R4, 0x1, R2 ;  /* 0x0000000104027824 */ /* 0x000fe200078e0202 */
[----:B------:R-:W-:Y:S01]  /*6240*/  SEL R151, R96, R155, !P1 ;  /* 0x0000009b60977207 */ /* 0x000fe20004800000 */
[----:B------:R-:W-:Y:S01]  /*6250*/  IMAD R148, R148, c[0x0][0x190], RZ ;  /* 0x0000640094947a24 */ /* 0x000fe200078e02ff */
[----:B------:R-:W-:Y:S01]  /*6260*/  SEL R155, R96, R249, !P1 ;  /* 0x000000f9609b7207 */ /* 0x000fe20004800000 */
[----:B------:R-:W-:Y:S01]  /*6270*/  IMAD R149, R149, c[0x0][0x190], RZ ;  /* 0x0000640095957a24 */ /* 0x000fe200078e02ff */
[----:B------:R-:W-:Y:S01]  /*6280*/  LOP3.LUT R10, R10, 0x30, R126, 0x48, !PT ;  /* 0x000000300a0a7812 */ /* 0x000fe200078e487e */
[----:B------:R3:W-:Y:S01]  /*6290*/  STL [R1+0x164], R2 ;  /* 0x0001640201007387 */ /* 0x0007e20000100800 */
[----:B------:R-:W-:Y:S01]  /*62a0*/  LOP3.LUT R8, R8, 0x1c0, RZ, 0xc0, !PT ;  /* 0x000001c008087812 */ /* 0x000fe200078ec0ff */
[----:B------:R-:W-:Y:S01]  /*62b0*/  IMAD R151, R151, c[0x0][0x190], RZ ;  /* 0x0000640097977a24 */ /* 0x000fe200078e02ff */
[----:B------:R-:W-:Y:S01]  /*62c0*/  SEL R249, R96, R26, !P1 ;  /* 0x0000001a60f97207 */ /* 0x000fe20004800000 */
[----:B------:R-:W-:Y:S01]  /*62d0*/  IMAD R26, R58, c[0x0][0x188], RZ ;  /* 0x000062003a1a7a24 */ /* 0x000fe200078e02ff */
[----:B------:R-:W-:Y:S01]  /*62e0*/  SEL R168, R96, R29, !P1 ;  /* 0x0000001d60a87207 */ /* 0x000fe20004800000 */
[----:B------:R-:W-:Y:S01]  /*62f0*/  IMAD R29, R56, c[0x0][0x188], RZ ;  /* 0x00006200381d7a24 */ /* 0x000fe200078e02ff */
[----:B------:R-:W-:Y:S01]  /*6300*/  SEL R154, R96, R245, !P1 ;  /* 0x000000f5609a7207 */ /* 0x000fe20004800000 */
[----:B------:R-:W-:Y:S01]  /*6310*/  IMAD R249, R249, c[0x0][0x190], RZ ;  /* 0x00006400f9f97a24 */ /* 0x000fe200078e02ff */
[----:B------:R-:W-:Y:S01]  /*6320*/  IADD3 R127, R10, R8, R30 ;  /* 0x000000080a7f7210 */ /* 0x000fe20007ffe01e */
[----:B------:R-:W-:Y:S01]  /*6330*/  IMAD R155, R155, c[0x0][0x190], RZ ;  /* 0x000064009b9b7a24 */ /* 0x000fe200078e02ff */
[----:B------:R-:W-:Y:S01]  /*6340*/  SEL R245, R96, R247, !P1 ;  /* 0x000000f760f57207 */ /* 0x000fe20004800000 */
[----:B------:R-:W-:Y:S01]  /*6350*/  IMAD R154, R154, c[0x0][0x190], RZ ;  /* 0x000064009a9a7a24 */ /* 0x000fe200078e02ff */
[----:B------:R-:W-:Y:S01]  /*6360*/  LOP3.LUT R126, R3, 0x7e, R126, 0x78, !PT ;  /* 0x0000007e037e7812 */ /* 0x000fe200078e787e */
[----:B------:R-:W-:Y:S01]  /*6370*/  IMAD R168, R168, c[0x0][0x190], RZ ;  /* 0x00006400a8a87a24 */ /* 0x000fe200078e02ff */
[C---:B------:R-:W-:Y:S01]  /*6380*/  SEL R40, R96.reuse, R5, !P1 ;  /* 0x0000000560287207 */ /* 0x040fe20004800000 */
[----:B------:R-:W-:Y:S01]  /*6390*/  IMAD R245, R245, c[0x0][0x190], RZ ;  /* 0x00006400f5f57a24 */ /* 0x000fe200078e02ff */
[----:B------:R-:W-:-:S02]  /*63a0*/  SEL R36, R96, R7, !P1 ;  /* 0x0000000760247207 */ /* 0x000fc40004800000 */
[----:B------:R-:W-:Y:S01]  /*63b0*/  SEL R34, R96, R9, !P1 ;  /* 0x0000000960227207 */ /* 0x000fe20004800000 */
[----:B------:R-:W-:Y:S01]  /*63c0*/  IMAD R40, R40, c[0x0][0x190], RZ ;  /* 0x0000640028287a24 */ /* 0x000fe200078e02ff */
[----:B--2---:R-:W-:Y:S01]  /*63d0*/  SEL R30, R96, R11, !P1 ;  /* 0x0000000b601e7207 */ /* 0x004fe20004800000 */
[----:B------:R-:W-:Y:S01]  /*63e0*/  IMAD R36, R36, c[0x0][0x190], RZ ;  /* 0x0000640024247a24 */ /* 0x000fe200078e02ff */
[----:B------:R-:W-:Y:S01]  /*63f0*/  SEL R28, R96, R13, !P1 ;  /* 0x0000000d601c7207 */ /* 0x000fe20004800000 */
        /* <DEDUP_REMOVED lines=15> */
[C---:B------:R-:W-:Y:S01]  /*64f0*/  SEL R97, R96.reuse, R97, !P1 ;  /* 0x0000006160617207 */ /* 0x040fe20004800000 */
[----:B------:R-:W-:Y:S01]  /*6500*/  IMAD R247, R247, c[0x0][0x190], RZ ;  /* 0x00006400f7f77a24 */ /* 0x000fe200078e02ff */
[----:B------:R-:W-:Y:S01]  /*6510*/  SEL R39, R96, R39, !P1 ;  /* 0x0000002760277207 */ /* 0x000fe20004800000 */
[----:B------:R-:W-:Y:S01]  /*6520*/  IMAD R166, R166, c[0x0][0x190], RZ ;  /* 0x00006400a6a67a24 */ /* 0x000fe200078e02ff */
[C---:B------:R-:W-:Y:S01]  /*6530*/  SEL R37, R96.reuse, R37, !P1 ;  /* 0x0000002560257207 */ /* 0x040fe20004800000 */
        /* <DEDUP_REMOVED lines=17> */
[----:B------:R-:W-:Y:S01]  /*6650*/  SEL R16, R96, R63, !P1 ;  /* 0x0000003f60107207 */ /* 0x000fe20004800000 */
[----:B------:R-:W-:Y:S01]  /*6660*/  IMAD R18, R18, c[0x0][0x190], RZ ;  /* 0x0000640012127a24 */ /* 0x000fe200078e02ff */
[C---:B------:R-:W-:Y:S01]  /*6670*/  SEL R15, R96.reuse, R67, !P1 ;  /* 0x00000043600f7207 */ /* 0x040fe20004800000 */
[----:B------:R-:W-:Y:S01]  /*6680*/  IMAD R17, R17, c[0x0][0x190], RZ ;  /* 0x0000640011117a24 */ /* 0x000fe200078e02ff */
[----:B-1----:R-:W-:Y:S01]  /*6690*/  SEL R14, R96, R69, !P1 ;  /* 0x00000045600e7207 */ /* 0x002fe20004800000 */
[----:B------:R-:W-:Y:S01]  /*66a0*/  IMAD R16, R16, c[0x0][0x190], RZ ;  /* 0x0000640010107a24 */ /* 0x000fe200078e02ff */
[C---:B------:R-:W-:Y:S01]  /*66b0*/  SEL R13, R96.reuse, R71, !P1 ;  /* 0x00000047600d7207 */ /* 0x040fe20004800000 */
        /* <DEDUP_REMOVED lines=39> */
[C---:B---3--:R-:W-:Y:S01]  /*6930*/  SEL R2, R96.reuse, R105, !P1 ;  /* 0x0000006960027207 */ /* 0x048fe20004800000 */
        /* <DEDUP_REMOVED lines=145> */
[----:B------:R-:W-:Y:S01]  /*7250*/  LEA R41, P2, R26, c[0x0][0x160], 0x1 ;  /* 0x000058001a297a11 */ /* 0x000fe200078408ff */
[----:B------:R-:W-:Y:S01]  /*7260*/  IMAD R94, R94, c[0x0][0x190], RZ ;  /* 0x000064005e5e7a24 */ /* 0x000fe200078e02ff */
[----:B------:R-:W-:Y:S01]  /*7270*/  SEL R96, R96, R23, !P1 ;  /* 0x0000001760607207 */ /* 0x000fe20004800000 */
[----:B------:R-:W-:Y:S01]  /*7280*/  IMAD R23, R52, c[0x0][0x188], RZ ;  /* 0x0000620034177a24 */ /* 0x000fe200078e02ff */
[----:B------:R-:W-:Y:S01]  /*7290*/  LEA R35, P3, R29, c[0x0][0x160], 0x1 ;  /* 0x000058001d237a11 */ /* 0x000fe200078608ff */
[----:B------:R-:W-:Y:S01]  /*72a0*/  STL [R1+0x16c], R41 ;  /* 0x00016c2901007387 */ /* 0x000fe20000100800 */
[----:B------:R-:W-:Y:S01]  /*72b0*/  LEA R38, P4, R32, c[0x0][0x160], 0x1 ;  /* 0x0000580020267a11 */ /* 0x000fe200078808ff */
[----:B------:R-:W-:Y:S01]  /*72c0*/  IMAD R95, R95, c[0x0][0x190], RZ ;  /* 0x000064005f5f7a24 */ /* 0x000fe200078e02ff */
[----:B------:R-:W-:Y:S01]  /*72d0*/  LEA.HI.X.SX32 R26, R26, c[0x0][0x164], 0x1, P2 ;  /* 0x000059001a1a7a11 */ /* 0x000fe200010f0eff */
[----:B------:R1:W-:Y:S01]  /*72e0*/  STL [R1+0x174], R35 ;  /* 0x0001742301007387 */ /* 0x0003e20000100800 */
[----:B------:R-:W-:Y:S01]  /*72f0*/  ISETP.GE.AND P1, PT, R60, RZ, PT ;  /* 0x000000ff3c00720c */ /* 0x000fe20003f26270 */
[----:B------:R-:W-:Y:S01]  /*7300*/  IMAD R169, R169, c[0x0][0x190], RZ ;  /* 0x00006400a9a97a24 */ /* 0x000fe200078e02ff */
[----:B------:R-:W-:Y:S01]  /*7310*/  LEA.HI.X.SX32 R29, R29, c[0x0][0x164], 0x1, P3 ;  /* 0x000059001d1d7a11 */ /* 0x000fe200018f0eff */
[----:B------:R-:W-:Y:S01]  /*7320*/  STL [R1+0x17c], R38 ;  /* 0x00017c2601007387 */ /* 0x000fe20000100800 */
[----:B------:R-:W-:Y:S01]  /*7330*/  ISETP.NE.AND P0, PT, RZ, c[0x0][0x178], PT ;  /* 0x00005e00ff007a0c */ /* 0x000fe20003f05270 */
[----:B------:R-:W-:Y:S01]  /*7340*/  IMAD R96, R96, c[0x0][0x190], RZ ;  /* 0x0000640060607a24 */ /* 0x000fe200078e02ff */
[C---:B------:R-:W-:Y:S01]  /*7350*/  LEA R42, P2, R36.reuse, c[0x0][0x168], 0x1 ;  /* 0x00005a00242a7a11 */ /* 0x040fe200078408ff */
[----:B------:R-:W-:Y:S01]  /*7360*/  IMAD.MOV.U32 R47, RZ, RZ, c[0x0][0x18c] ;  /* 0x00006300ff2f7624 */ /* 0x000fe200078e00ff */
[----:B------:R-:W-:Y:S01]  /*7370*/  SHF.R.S32.HI R125, RZ, 0x1f, R124 ;  /* 0x0000001fff7d7819 */ /* 0x000fe2000001147c */
[----:B------:R-:W-:Y:S01]  /*7380*/  CS2R R48, SRZ ;  /* 0x0000000000307805 */ /* 0x000fe2000001ff00 */
[C---:B-1----:R-:W-:Y:S01]  /*7390*/  LEA R35, P5, R23.reuse, c[0x0][0x160], 0x1 ;  /* 0x0000580017237a11 */ /* 0x042fe200078a08ff */
[----:B------:R-:W-:Y:S01]  /*73a0*/  CS2R R50, SRZ ;  /* 0x0000000000327805 */ /* 0x000fe2000001ff00 */
[----:B------:R-:W-:Y:S01]  /*73b0*/  LEA.HI.X.SX32 R36, R36, c[0x0][0x16c], 0x1, P2 ;  /* 0x00005b0024247a11 */ /* 0x000fe200010f0eff */
[----:B------:R-:W-:Y:S01]  /*73c0*/  @!P1 IMAD.MOV R44, RZ, RZ, -R44 ;  /* 0x000000ffff2c9224 */ /* 0x000fe200078e0a2c */
[----:B------:R-:W-:Y:S01]  /*73d0*/  LEA.HI.X.SX32 R23, R23, c[0x0][0x164], 0x1, P5 ;  /* 0x0000590017177a11 */ /* 0x000fe200028f0eff */
[----:B------:R1:W-:Y:S01]  /*73e0*/  STL [R1+0x184], R35 ;  /* 0x0001842301007387 */ /* 0x0003e20000100800 */
[----:B------:R-:W-:Y:S01]  /*73f0*/  LEA R43, P6, R39, c[0x0][0x168], 0x1 ;  /* 0x00005a00272b7a11 */ /* 0x000fe200078c08ff */
[----:B------:R-:W-:Y:S01]  /*7400*/  CS2R R116, SRZ ;  /* 0x0000000000747805 */ /* 0x000fe2000001ff00 */
[----:B------:R-:W-:Y:S01]  /*7410*/  @!P0 LOP3.LUT R44, RZ, c[0x0][0x178], RZ, 0x33, !PT ;  /* 0x00005e00ff2c8a12 */ /* 0x000fe200078e33ff */
[----:B------:R2:W-:Y:S01]  /*7420*/  STL [R1+0x168], R26 ;  /* 0x0001681a01007387 */ /* 0x0005e20000100800 */
[C---:B------:R-:W-:Y:S01]  /*7430*/  LEA R41, P0, R33.reuse, c[0x0][0x168], 0x1 ;  /* 0x00005a0021297a11 */ /* 0x040fe200078008ff */
[----:B------:R-:W-:Y:S01]  /*7440*/  CS2R R118, SRZ ;  /* 0x0000000000767805 */ /* 0x000fe2000001ff00 */
[----:B------:R-:W-:Y:S01]  /*7450*/  SHF.L.U64.HI R125, R124, 0x1, R125 ;  /* 0x000000017c7d7819 */ /* 0x000fe2000001027d */
[----:B------:R-:W-:Y:S01]  /*7460*/  STL [R1+0x170], R29 ;  /* 0x0001701d01007387 */ /* 0x000fe20000100800 */
[----:B------:R-:W-:Y:S01]  /*7470*/  LEA.HI.X.SX32 R33, R33, c[0x0][0x16c], 0x1, P0 ;  /* 0x00005b0021217a11 */ /* 0x000fe200000f0eff */
[----:B------:R-:W-:Y:S01]  /*7480*/  IMAD R44, R44, c[0x0][0x184], RZ ;  /* 0x000061002c2c7a24 */ /* 0x000fe200078e02ff */
[C---:B-1----:R-:W-:Y:S01]  /*7490*/  LEA R35, P2, R27.reuse, c[0x0][0x168], 0x1 ;  /* 0x00005a001b237a11 */ /* 0x042fe200078408ff */
[----:B------:R-:W-:Y:S01]  /*74a0*/  CS2R R52, SRZ ;  /* 0x0000000000347805 */ /* 0x000fe2000001ff00 */
[----:B------:R-:W-:Y:S01]  /*74b0*/  CS2R R54, SRZ ;  /* 0x0000000000367805 */ /* 0x000fe2000001ff00 */
[----:B--2---:R-:W-:Y:S01]  /*74c0*/  LEA.HI.X.SX32 R26, R32, c[0x0][0x164], 0x1, P4 ;  /* 0x00005900201a7a11 */ /* 0x004fe200020f0eff */
[----:B------:R-:W-:Y:S01]  /*74d0*/  CS2R R56, SRZ ;  /* 0x0000000000387805 */ /* 0x000fe2000001ff00 */
[----:B------:R-:W-:Y:S01]  /*74e0*/  LEA.HI.X.SX32 R27, R27, c[0x0][0x16c], 0x1, P2 ;  /* 0x00005b001b1b7a11 */ /* 0x000fe200010f0eff */
[----:B------:R-:W-:Y:S01]  /*74f0*/  CS2R R58, SRZ ;  /* 0x00000000003a7805 */ /* 0x000fe2000001ff00 */
[C---:B------:R-:W-:Y:S01]  /*7500*/  LEA R32, P0, R24.reuse, c[0x0][0x168], 0x1 ;  /* 0x00005a0018207a11 */ /* 0x040fe200078008ff */
[----:B------:R1:W-:Y:S01]  /*7510*/  STL [R1+0x178], R26 ;  /* 0x0001781a01007387 */ /* 0x0003e20000100800 */
[----:B0-----:R-:W-:Y:S01]  /*7520*/  CS2R R60, SRZ ;  /* 0x00000000003c7805 */ /* 0x001fe2000001ff00 */
[----:B------:R-:W-:Y:S01]  /*7530*/  CS2R R62, SRZ ;  /* 0x00000000003e7805 */ /* 0x000fe2000001ff00 */
[----:B------:R-:W-:Y:S01]  /*7540*/  LEA.HI.X.SX32 R24, R24, c[0x0][0x16c], 0x1, P0 ;  /* 0x00005b0018187a11 */ /* 0x000fe200000f0eff */
[----:B------:R0:W-:Y:S01]  /*7550*/  STL [R1+0x180], R23 ;  /* 0x0001801701007387 */ /* 0x0001e20000100800 */
[----:B------:R-:W-:Y:S01]  /*7560*/  CS2R R64, SRZ ;  /* 0x0000000000407805 */ /* 0x000fe2000001ff00 */
[----:B------:R-:W-:Y:S01]  /*7570*/  CS2R R66, SRZ ;  /* 0x0000000000427805 */ /* 0x000fe2000001ff00 */
[----:B------:R-:W-:Y:S01]  /*7580*/  CS2R R68, SRZ ;  /* 0x0000000000447805 */ /* 0x000fe2000001ff00 */
[----:B------:R-:W-:Y:S01]  /*7590*/  CS2R R70, SRZ ;  /* 0x0000000000467805 */ /* 0x000fe2000001ff00 */
[----:B------:R-:W-:Y:S01]  /*75a0*/  CS2R R72, SRZ ;  /* 0x0000000000487805 */ /* 0x000fe2000001ff00 */
[C---:B-1----:R-:W-:Y:S01]  /*75b0*/  LEA R26, P3, R37.reuse, c[0x0][0x168], 0x1 ;  /* 0x00005a00251a7a11 */ /* 0x042fe200078608ff */
[----:B------:R-:W-:Y:S01]  /*75c0*/  CS2R R74, SRZ ;  /* 0x00000000004a7805 */ /* 0x000fe2000001ff00 */
[----:B------:R-:W-:Y:S01]  /*75d0*/  CS2R R76, SRZ ;  /* 0x00000000004c7805 */ /* 0x000fe2000001ff00 */
[----:B------:R-:W-:Y:S01]  /*75e0*/  CS2R R78, SRZ ;  /* 0x00000000004e7805 */ /* 0x000fe2000001ff00 */
[C---:B0-----:R-:W-:Y:S01]  /*75f0*/  LEA R23, P4, R40.reuse, c[0x0][0x168], 0x1 ;  /* 0x00005a0028177a11 */ /* 0x041fe200078808ff */
[----:B------:R-:W-:Y:S01]  /*7600*/  CS2R R80, SRZ ;  /* 0x0000000000507805 */ /* 0x000fe2000001ff00 */
[----:B------:R-:W-:Y:S01]  /*7610*/  LEA.HI.X.SX32 R37, R37, c[0x0][0x16c], 0x1, P3 ;  /* 0x00005b0025257a11 */ /* 0x000fe200018f0eff */
[----:B------:R-:W-:Y:S01]  /*7620*/  CS2R R82, SRZ ;  /* 0x0000000000527805 */ /* 0x000fe2000001ff00 */
[----:B------:R-:W-:Y:S01]  /*7630*/  LEA.HI.X.SX32 R40, R40, c[0x0][0x16c], 0x1, P4 ;  /* 0x00005b0028287a11 */ /* 0x000fe200020f0eff */
[----:B------:R0:W-:Y:S01]  /*7640*/  STL [R1+0x60], R23 ;  /* 0x0000601701007387 */ /* 0x0001e20000100800 */
[----:B------:R-:W-:Y:S01]  /*7650*/  LEA R38, P4, R30, c[0x0][0x168], 0x1 ;  /* 0x00005a001e267a11 */ /* 0x000fe200078808ff */
[----:B------:R-:W-:Y:S01]  /*7660*/  CS2R R84, SRZ ;  /* 0x0000000000547805 */ /* 0x000fe2000001ff00 */
[----:B------:R-:W-:Y:S01]  /*7670*/  IMAD.SHL.U32 R124, R124, 0x2, RZ ;  /* 0x000000027c7c7824 */ /* 0x000fe200078e00ff */
[----:B------:R1:W-:Y:S01]  /*7680*/  STL [R1+0x64], R26 ;  /* 0x0000641a01007387 */ /* 0x0003e20000100800 */
[----:B------:R-:W-:Y:S01]  /*7690*/  LEA.HI.X.SX32 R30, R30, c[0x0][0x16c], 0x1, P4 ;  /* 0x00005b001e1e7a11 */ /* 0x000fe200020f0eff */
[----:B------:R-:W-:Y:S01]  /*76a0*/  IMAD.SHL.U32 R47, R47, 0x20, RZ ;  /* 0x000000202f2f7824 */ /* 0x000fe200078e00ff */
[----:B------:R-:W-:Y:S01]  /*76b0*/  LEA R29, P4, R21, c[0x0][0x168], 0x1 ;  /* 0x00005a00151d7a11 */ /* 0x000fe200078808ff */
[----:B------:R-:W-:Y:S01]  /*76c0*/  CS2R R100, SRZ ;  /* 0x0000000000647805 */ /* 0x000fe2000001ff00 */
[----:B------:R-:W-:Y:S01]  /*76d0*/  LEA.HI.X.SX32 R39, R39, c[0x0][0x16c], 0x1, P6 ;  /* 0x00005b0027277a11 */ /* 0x000fe200030f0eff */
[----:B------:R-:W-:Y:S01]  /*76e0*/  CS2R R102, SRZ ;  /* 0x0000000000667805 */ /* 0x000fe2000001ff00 */
[C---:B0-----:R-:W-:Y:S01]  /*76f0*/  LEA R23, P1, R34.reuse, c[0x0][0x168], 0x1 ;  /* 0x00005a0022177a11 */ /* 0x041fe200078208ff */
[----:B------:R-:W-:Y:S01]  /*7700*/  CS2R R108, SRZ ;  /* 0x00000000006c7805 */ /* 0x000fe2000001ff00 */
[----:B------:R-:W-:Y:S01]  /*7710*/  LEA.HI.X.SX32 R21, R21, c[0x0][0x16c], 0x1, P4 ;  /* 0x00005b0015157a11 */ /* 0x000fe200020f0eff */
[----:B------:R-:W-:Y:S01]  /*7720*/  CS2R R110, SRZ ;  /* 0x00000000006e7805 */ /* 0x000fe2000001ff00 */
[----:B------:R-:W-:Y:S01]  /*7730*/  LEA.HI.X.SX32 R34, R34, c[0x0][0x16c], 0x1, P1 ;  /* 0x00005b0022227a11 */ /* 0x000fe200008f0eff */
[----:B------:R0:W-:Y:S01]  /*7740*/  STL [R1+0x68], R23 ;  /* 0x0000681701007387 */ /* 0x0001e20000100800 */
[----:B-1----:R-:W-:-:S02]  /*7750*/  LEA R26, P2, R19, c[0x0][0x168], 0x1 ;  /* 0x00005a00131a7a11 */ /* 0x002fc400078408ff */
[----:B------:R-:W-:Y:S02]  /*7760*/  LEA R170, P4, R15, c[0x0][0x168], 0x1 ;  /* 0x00005a000faa7a11 */ /* 0x000fe400078808ff */
[----:B------:R-:W-:Y:S02]  /*7770*/  LEA.HI.X.SX32 R19, R19, c[0x0][0x16c], 0x1, P2 ;  /* 0x00005b0013137a11 */ /* 0x000fe400010f0eff */
[----:B------:R-:W-:Y:S02]  /*7780*/  LEA R171, P2, R13, c[0x0][0x168], 0x1 ;  /* 0x00005a000dab7a11 */ /* 0x000fe400078408ff */
[----:B------:R-:W-:Y:S02]  /*7790*/  LEA.HI.X.SX32 R15, R15, c[0x0][0x16c], 0x1, P4 ;  /* 0x00005b000f0f7a11 */ /* 0x000fe400020f0eff */
[----:B0-----:R-:W-:Y:S02]  /*77a0*/  LEA R23, P5, R31, c[0x0][0x168], 0x1 ;  /* 0x00005a001f177a11 */ /* 0x001fe400078a08ff */
[----:B------:R-:W-:-:S02]  /*77b0*/  LEA.HI.X.SX32 R13, R13, c[0x0][0x16c], 0x1, P2 ;  /* 0x00005b000d0d7a11 */ /* 0x000fc400010f0eff */
[----:B------:R-:W-:Y:S01]  /*77c0*/  LEA.HI.X.SX32 R31, R31, c[0x0][0x16c], 0x1, P5 ;  /* 0x00005b001f1f7a11 */ /* 0x000fe200028f0eff */
[----:B------:R0:W-:Y:S01]  /*77d0*/  STL [R1+0x6c], R23 ;  /* 0x00006c1701007387 */ /* 0x0001e20000100800 */
[C---:B------:R-:W-:Y:S02]  /*77e0*/  LEA R176, P2, R9.reuse, c[0x0][0x168], 0x1 ;  /* 0x00005a0009b07a11 */ /* 0x040fe400078408ff */
[----:B------:R-:W-:Y:S02]  /*77f0*/  LEA R174, P4, R10, c[0x0][0x168], 0x1 ;  /* 0x00005a000aae7a11 */ /* 0x000fe400078808ff */
[----:B------:R-:W-:Y:S02]  /*7800*/  LEA.HI.X.SX32 R9, R9, c[0x0][0x16c], 0x1, P2 ;  /* 0x00005b0009097a11 */ /* 0x000fe400010f0eff */
[----:B------:R-:W-:Y:S02]  /*7810*/  LEA R182, P2, R6, c[0x0][0x168], 0x1 ;  /* 0x00005a0006b67a11 */ /* 0x000fe400078408ff */
[----:B------:R-:W-:-:S02]  /*7820*/  LEA.HI.X.SX32 R10, R10, c[0x0][0x16c], 0x1, P4 ;  /* 0x00005b000a0a7a11 */ /* 0x000fc400020f0eff */
[----:B0-----:R-:W-:Y:S02]  /*7830*/  LEA R23, P3, R28, c[0x0][0x168], 0x1 ;  /* 0x00005a001c177a11 */ /* 0x001fe400078608ff */
[----:B------:R-:W-:Y:S02]  /*7840*/  LEA.HI.X.SX32 R6, R6, c[0x0][0x16c], 0x1, P2 ;  /* 0x00005b0006067a11 */ /* 0x000fe400010f0eff */
[----:B------:R-:W-:Y:S01]  /*7850*/  LEA.HI.X.SX32 R28, R28, c[0x0][0x16c], 0x1, P3 ;  /* 0x00005b001c1c7a11 */ /* 0x000fe200018f0eff */
[----:B------:R0:W-:Y:S01]  /*7860*/  STL [R1+0x70], R23 ;  /* 0x0000701701007387 */ /* 0x0001e20000100800 */
[----:B------:R-:W-:Y:S02]  /*7870*/  LEA R188, P2, R3, c[0x0][0x168], 0x1 ;  /* 0x00005a0003bc7a11 */ /* 0x000fe400078408ff */
[----:B------:R-:W-:Y:S02]  /*7880*/  LEA R180, P4, R7, c[0x0][0x168], 0x1 ;  /* 0x00005a0007b47a11 */ /* 0x000fe400078808ff */
[----:B------:R-:W-:-:S02]  /*7890*/  LEA.HI.X.SX32 R3, R3, c[0x0][0x16c], 0x1, P2 ;  /* 0x00005b0003037a11 */ /* 0x000fc400010f0eff */
[----:B------:R-:W-:Y:S02]  /*78a0*/  LEA R194, P2, R129, c[0x0][0x168], 0x1 ;  /* 0x00005a0081c27a11 */ /* 0x000fe400078408ff */
[----:B------:R-:W-:Y:S02]  /*78b0*/  LEA.HI.X.SX32 R7, R7, c[0x0][0x16c], 0x1, P4 ;  /* 0x00005b0007077a11 */ /* 0x000fe400020f0eff */
[C---:B0-----:R-:W-:Y:S02]  /*78c0*/  LEA R23, P1, R25.reuse, c[0x0][0x168], 0x1 ;  /* 0x00005a0019177a11 */ /* 0x041fe400078208ff */
[----:B------:R-:W-:Y:S02]  /*78d0*/  LEA R186, P4, R4, c[0x0][0x168], 0x1 ;  /* 0x00005a0004ba7a11 */ /* 0x000fe400078808ff */
[----:B------:R-:W-:Y:S01]  /*78e0*/  LEA.HI.X.SX32 R25, R25, c[0x0][0x16c], 0x1, P1 ;  /* 0x00005b0019197a11 */ /* 0x000fe200008f0eff */
[----:B------:R0:W-:Y:S01]  /*78f0*/  STL [R1+0x74], R23 ;  /* 0x0000741701007387 */ /* 0x0001e20000100800 */
[----:B------:R-:W-:-:S02]  /*7900*/  LEA R98, P1, R18, c[0x0][0x168], 0x1 ;  /* 0x00005a0012627a11 */ /* 0x000fc400078208ff */
[----:B------:R-:W-:Y:S02]  /*7910*/  LEA.HI.X.SX32 R129, R129, c[0x0][0x16c], 0x1, P2 ;  /* 0x00005b0081817a11 */ /* 0x000fe400010f0eff */
[----:B------:R-:W-:Y:S02]  /*7920*/  LEA.HI.X.SX32 R18, R18, c[0x0][0x16c], 0x1, P1 ;  /* 0x00005b0012127a11 */ /* 0x000fe400008f0eff */
[----:B------:R-:W-:Y:S02]  /*7930*/  LEA R200, P2, R132, c[0x0][0x168], 0x1 ;  /* 0x00005a0084c87a11 */ /* 0x000fe400078408ff */
[----:B------:R-:W-:Y:S02]  /*7940*/  LEA.HI.X.SX32 R4, R4, c[0x0][0x16c], 0x1, P4 ;  /* 0x00005b0004047a11 */ /* 0x000fe400020f0eff */
[----:B0-----:R-:W-:Y:S02]  /*7950*/  LEA R23, P5, R22, c[0x0][0x168], 0x1 ;  /* 0x00005a0016177a11 */ /* 0x001fe400078a08ff */
[----:B------:R-:W-:-:S02]  /*7960*/  LEA R192, P4, R0, c[0x0][0x168], 0x1 ;  /* 0x00005a0000c07a11 */ /* 0x000fc400078808ff */
[----:B------:R-:W-:Y:S01]  /*7970*/  LEA.HI.X.SX32 R22, R22, c[0x0][0x16c], 0x1, P5 ;  /* 0x00005b0016167a11 */ /* 0x000fe200028f0eff */
[----:B------:R0:W-:Y:S01]  /*7980*/  STL [R1+0x78], R23 ;  /* 0x0000781701007387 */ /* 0x0001e20000100800 */
[----:B------:R-:W-:Y:S02]  /*7990*/  LEA.HI.X.SX32 R132, R132, c[0x0][0x16c], 0x1, P2 ;  /* 0x00005b0084847a11 */ /* 0x000fe400010f0eff */
[----:B------:R-:W-:Y:S02]  /*79a0*/  LEA R206, P2, R135, c[0x0][0x168], 0x1 ;  /* 0x00005a0087ce7a11 */ /* 0x000fe400078408ff */
[----:B------:R-:W-:Y:S02]  /*79b0*/  LEA.HI.X.SX32 R0, R0, c[0x0][0x16c], 0x1, P4 ;  /* 0x00005b0000007a11 */ /* 0x000fe400020f0eff */
[----:B------:R-:W-:Y:S02]  /*79c0*/  LEA R198, P4, R131, c[0x0][0x168], 0x1 ;  /* 0x00005a0083c67a11 */ /* 0x000fe400078808ff */
[----:B------:R-:W-:-:S02]  /*79d0*/  LEA.HI.X.SX32 R135, R135, c[0x0][0x16c], 0x1, P2 ;  /* 0x00005b0087877a11 */ /* 0x000fc400010f0eff */
[----:B0-----:R-:W-:Y:S02]  /*79e0*/  LEA R23, P3, R20, c[0x0][0x168], 0x1 ;  /* 0x00005a0014177a11 */ /* 0x001fe400078608ff */
[----:B------:R-:W-:Y:S02]  /*79f0*/  LEA R212, P2, R138, c[0x0][0x168], 0x1 ;  /* 0x00005a008ad47a11 */ /* 0x000fe400078408ff */
[----:B------:R-:W-:Y:S01]  /*7a00*/  LEA.HI.X.SX32 R20, R20, c[0x0][0x16c], 0x1, P3 ;  /* 0x00005b0014147a11 */ /* 0x000fe200018f0eff */
[----:B------:R0:W-:Y:S01]  /*7a10*/  STL [R1+0x7c], R23 ;  /* 0x00007c1701007387 */ /* 0x0001e20000100800 */
[----:B------:R-:W-:Y:S02]  /*7a20*/  LEA.HI.X.SX32 R131, R131, c[0x0][0x16c], 0x1, P4 ;  /* 0x00005b0083837a11 */ /* 0x000fe400020f0eff */
[----:B------:R-:W-:Y:S01]  /*7a30*/  LEA R204, P4, R134, c[0x0][0x168], 0x1 ;  /* 0x00005a0086cc7a11 */ /* 0x000fe200078808ff */
[----:B------:R1:W-:Y:S01]  /*7a40*/  STL [R1+0x80], R98 ;  /* 0x0000806201007387 */ /* 0x0003e20000100800 */
[----:B------:R-:W-:-:S02]  /*7a50*/  LEA.HI.X.SX32 R138, R138, c[0x0][0x16c], 0x1, P2 ;  /* 0x00005b008a8a7a11 */ /* 0x000fc400010f0eff */
[----:B------:R-:W-:Y:S02]  /*7a60*/  LEA R218, P2, R141, c[0x0][0x168], 0x1 ;  /* 0x00005a008dda7a11 */ /* 0x000fe400078408ff */
[----:B------:R-:W-:Y:S02]  /*7a70*/  LEA.HI.X.SX32 R134, R134, c[0x0][0x16c], 0x1, P4 ;  /* 0x00005b0086867a11 */ /* 0x000fe400020f0eff */
[----:B0-----:R-:W-:Y:S02]  /*7a80*/  LEA R23, P0, R17, c[0x0][0x168], 0x1 ;  /* 0x00005a0011177a11 */ /* 0x001fe400078008ff */
[----:B------:R-:W-:Y:S02]  /*7a90*/  LEA R210, P4, R137, c[0x0][0x168], 0x1 ;  /* 0x00005a0089d27a11 */ /* 0x000fe400078808ff */
[----:B-1----:R-:W-:Y:S02]  /*7aa0*/  LEA R98, P5, R16, c[0x0][0x168], 0x1 ;  /* 0x00005a0010627a11 */ /* 0x002fe400078a08ff */
[----:B------:R-:W-:-:S02]  /*7ab0*/  LEA.HI.X.SX32 R17, R17, c[0x0][0x16c], 0x1, P0 ;  /* 0x00005b0011117a11 */ /* 0x000fc400000f0eff */
[----:B------:R-:W-:Y:S01]  /*7ac0*/  LEA.HI.X.SX32 R16, R16, c[0x0][0x16c], 0x1, P5 ;  /* 0x00005b0010107a11 */ /* 0x000fe200028f0eff */
[----:B------:R0:W-:Y:S01]  /*7ad0*/  STL [R1+0x84], R98 ;  /* 0x0000846201007387 */ /* 0x0001e20000100800 */
[----:B------:R-:W-:Y:S02]  /*7ae0*/  LEA R172, P0, R11, c[0x0][0x168], 0x1 ;  /* 0x00005a000bac7a11 */ /* 0x000fe400078008ff */
[----:B------:R-:W-:Y:S02]  /*7af0*/  LEA.HI.X.SX32 R141, R141, c[0x0][0x16c], 0x1, P2 ;  /* 0x00005b008d8d7a11 */ /* 0x000fe400010f0eff */
[----:B------:R-:W-:Y:S02]  /*7b00*/  LEA.HI.X.SX32 R11, R11, c[0x0][0x16c], 0x1, P0 ;  /* 0x00005b000b0b7a11 */ /* 0x000fe400000f0eff */
[----:B------:R-:W-:Y:S02]  /*7b10*/  LEA R178, P0, R8, c[0x0][0x168], 0x1 ;  /* 0x00005a0008b27a11 */ /* 0x000fe400078008ff */
[----:B------:R-:W-:-:S02]  /*7b20*/  LEA R224, P2, R144, c[0x0][0x168], 0x1 ;  /* 0x00005a0090e07a11 */ /* 0x000fc400078408ff */
[----:B0-----:R-:W-:Y:S02]  /*7b30*/  LEA R98, P3, R14, c[0x0][0x168], 0x1 ;  /* 0x00005a000e627a11 */ /* 0x001fe400078608ff */
[----:B------:R-:W-:Y:S02]  /*7b40*/  LEA.HI.X.SX32 R8, R8, c[0x0][0x16c], 0x1, P0 ;  /* 0x00005b0008087a11 */ /* 0x000fe400000f0eff */
[----:B------:R-:W-:Y:S01]  /*7b50*/  LEA.HI.X.SX32 R14, R14, c[0x0][0x16c], 0x1, P3 ;  /* 0x00005b000e0e7a11 */ /* 0x000fe200018f0eff */
[----:B------:R0:W-:Y:S01]  /*7b60*/  STL [R1+0x88], R98 ;  /* 0x0000886201007387 */ /* 0x0001e20000100800 */
[----:B------:R-:W-:Y:S02]  /*7b70*/  LEA R184, P0, R5, c[0x0][0x168], 0x1 ;  /* 0x00005a0005b87a11 */ /* 0x000fe400078008ff */
[----:B------:R-:W-:Y:S02]  /*7b80*/  LEA.HI.X.SX32 R137, R137, c[0x0][0x16c], 0x1, P4 ;  /* 0x00005b0089897a11 */ /* 0x000fe400020f0eff */
[----:B------:R-:W-:-:S02]  /*7b90*/  LEA.HI.X.SX32 R5, R5, c[0x0][0x16c], 0x1, P0 ;  /* 0x00005b0005057a11 */ /* 0x000fc400000f0eff */
[----:B------:R-:W-:Y:S02]  /*7ba0*/  LEA R190, P0, R2, c[0x0][0x168], 0x1 ;  /* 0x00005a0002be7a11 */ /* 0x000fe400078008ff */
[----:B------:R-:W-:Y:S02]  /*7bb0*/  LEA R216, P4, R140, c[0x0][0x168], 0x1 ;  /* 0x00005a008cd87a11 */ /* 0x000fe400078808ff */
[----:B0-----:R-:W-:Y:S02]  /*7bc0*/  LEA R98, P1, R12, c[0x0][0x168], 0x1 ;  /* 0x00005a000c627a11 */ /* 0x001fe400078208ff */
[----:B------:R-:W-:Y:S02]  /*7bd0*/  LEA.HI.X.SX32 R2, R2, c[0x0][0x16c], 0x1, P0 ;  /* 0x00005b0002027a11 */ /* 0x000fe400000f0eff */
[----:B------:R-:W-:Y:S01]  /*7be0*/  LEA.HI.X.SX32 R12, R12, c[0x0][0x16c], 0x1, P1 ;  /* 0x00005b000c0c7a11 */ /* 0x000fe200008f0eff */
[----:B------:R0:W-:Y:S01]  /*7bf0*/  STL [R1+0x8c], R98 ;  /* 0x00008c6201007387 */ /* 0x0001e20000100800 */
[----:B------:R-:W-:-:S02]  /*7c00*/  LEA R196, P0, R130, c[0x0][0x168], 0x1 ;  /* 0x00005a0082c47a11 */ /* 0x000fc400078008ff */
[----:B------:R-:W-:Y:S02]  /*7c10*/  LEA.HI.X.SX32 R144, R144, c[0x0][0x16c], 0x1, P2 ;  /* 0x00005b0090907a11 */ /* 0x000fe400010f0eff */
[----:B------:R-:W-:Y:S02]  /*7c20*/  LEA.HI.X.SX32 R130, R130, c[0x0][0x16c], 0x1, P0 ;  /* 0x00005b0082827a11 */ /* 0x000fe400000f0eff */
[----:B------:R-:W-:Y:S02]  /*7c30*/  LEA R202, P0, R133, c[0x0][0x168], 0x1 ;  /* 0x00005a0085ca7a11 */ /* 0x000fe400078008ff */
[----:B------:R-:W-:Y:S02]  /*7c40*/  LEA R230, P2, R147, c[0x0][0x168], 0x1 ;  /* 0x00005a0093e67a11 */ /* 0x000fe400078408ff */
[----:B0-----:R-:W-:Y:S02]  /*7c50*/  LEA R98, P5, R173, c[0x0][0x168], 0x1 ;  /* 0x00005a00ad627a11 */ /* 0x001fe400078a08ff */
        /* <DEDUP_REMOVED lines=12> */
[C---:B------:R-:W-:Y:S02]  /*7d20*/  LEA R220, P0, R142.reuse, c[0x0][0x168], 0x1 ;  /* 0x00005a008edc7a11 */ /* 0x040fe400078008ff */
        /* <DEDUP_REMOVED lines=8> */
[----:B------:R-:W-:-:S02]  /*7db0*/  LEA.HI.X.SX32 R143, R143, c[0x0][0x16c], 0x1, P4 ;  /* 0x00005b008f8f7a11 */ /* 0x000fc400020f0eff */
[----:B------:R-:W-:Y:S02]  /*7dc0*/  LEA R232, P0, R148, c[0x0][0x168], 0x1 ;  /* 0x00005a0094e87a11 */ /* 0x000fe400078008ff */
[----:B------:R-:W-:Y:S02]  /*7dd0*/  LEA R228, P4, R146, c[0x0][0x168], 0x1 ;  /* 0x00005a0092e47a11 */ /* 0x000fe400078808ff */
[----:B------:R-:W-:Y:S02]  /*7de0*/  LEA.HI.X.SX32 R150, R150, c[0x0][0x16c], 0x1, P2 ;  /* 0x00005b0096967a11 */ /* 0x000fe400010f0eff */
[----:B------:R-:W-:Y:S02]  /*7df0*/  LEA.HI.X.SX32 R148, R148, c[0x0][0x16c], 0x1, P0 ;  /* 0x00005b0094947a11 */ /* 0x000fe400000f0eff */
[----:B0-----:R-:W-:Y:S02]  /*7e00*/  LEA R98, P5, R179, c[0x0][0x168], 0x1 ;  /* 0x00005a00b3627a11 */ /* 0x001fe400078a08ff */
[----:B------:R-:W-:-:S02]  /*7e10*/  LEA R242, P2, R153, c[0x0][0x168], 0x1 ;  /* 0x00005a0099f27a11 */ /* 0x000fc400078408ff */
[----:B------:R-:W-:Y:S01]  /*7e20*/  LEA.HI.X.SX32 R179, R179, c[0x0][0x16c], 0x1, P5 ;  /* 0x00005b00b3b37a11 */ /* 0x000fe200028f0eff */
[----:B------:R0:W-:Y:S01]  /*7e30*/  STL [R1+0x9c], R98 ;  /* 0x00009c6201007387 */ /* 0x0001e20000100800 */
[----:B------:R-:W-:Y:S02]  /*7e40*/  LEA.HI.X.SX32 R146, R146, c[0x0][0x16c], 0x1, P4 ;  /* 0x00005b0092927a11 */ /* 0x000fe400020f0eff */
[----:B------:R-:W-:Y:S02]  /*7e50*/  LEA R238, P0, R151, c[0x0][0x168], 0x1 ;  /* 0x00005a0097ee7a11 */ /* 0x000fe400078008ff */
[----:B------:R-:W-:Y:S02]  /*7e60*/  LEA R234, P4, R149, c[0x0][0x168], 0x1 ;  /* 0x00005a0095ea7a11 */ /* 0x000fe400078808ff */
[----:B------:R-:W-:Y:S02]  /*7e70*/  LEA.HI.X.SX32 R153, R153, c[0x0][0x16c], 0x1, P2 ;  /* 0x00005b0099997a11 */ /* 0x000fe400010f0eff */
[----:B------:R-:W-:-:S02]  /*7e80*/  LEA.HI.X.SX32 R151, R151, c[0x0][0x16c], 0x1, P0 ;  /* 0x00005b0097977a11 */ /* 0x000fc400000f0eff */
[C---:B0-----:R-:W-:Y:S02]  /*7e90*/  LEA R98, P3, R181.reuse, c[0x0][0x168], 0x1 ;  /* 0x00005a00b5627a11 */ /* 0x041fe400078608ff */
[----:B------:R-:W-:Y:S02]  /*7ea0*/  LEA R248, P2, R156, c[0x0][0x168], 0x1 ;  /* 0x00005a009cf87a11 */ /* 0x000fe400078408ff */
[----:B------:R-:W-:Y:S01]  /*7eb0*/  LEA.HI.X.SX32 R181, R181, c[0x0][0x16c], 0x1, P3 ;  /* 0x00005b00b5b57a11 */ /* 0x000fe200018f0eff */
[----:B------:R0:W-:Y:S01]  /*7ec0*/  STL [R1+0xa0], R98 ;  /* 0x0000a06201007387 */ /* 0x0001e20000100800 */
[----:B------:R-:W-:Y:S02]  /*7ed0*/  LEA.HI.X.SX32 R149, R149, c[0x0][0x16c], 0x1, P4 ;  /* 0x00005b0095957a11 */ /* 0x000fe400020f0eff */
[----:B------:R-:W-:Y:S02]  /*7ee0*/  LEA R244, P0, R154, c[0x0][0x168], 0x1 ;  /* 0x00005a009af47a11 */ /* 0x000fe400078008ff */
[----:B------:R-:W-:-:S02]  /*7ef0*/  LEA R240, P4, R152, c[0x0][0x168], 0x1 ;  /* 0x00005a0098f07a11 */ /* 0x000fc400078808ff */
[----:B------:R-:W-:Y:S02]  /*7f00*/  LEA.HI.X.SX32 R156, R156, c[0x0][0x16c], 0x1, P2 ;  /* 0x00005b009c9c7a11 */ /* 0x000fe400010f0eff */
[----:B------:R-:W-:Y:S02]  /*7f10*/  LEA.HI.X.SX32 R154, R154, c[0x0][0x16c], 0x1, P0 ;  /* 0x00005b009a9a7a11 */ /* 0x000fe400000f0eff */
[----:B0-----:R-:W-:Y:S02]  /*7f20*/  LEA R98, P1, R183, c[0x0][0x168], 0x1 ;  /* 0x00005a00b7627a11 */ /* 0x001fe400078208ff */
[----:B------:R-:W-:Y:S02]  /*7f30*/  LEA R99, P2, R159, c[0x0][0x168], 0x1 ;  /* 0x00005a009f637a11 */ /* 0x000fe400078408ff */
        /* <DEDUP_REMOVED lines=12> */
[----:B------:R-:W-:Y:S02]  /*8000*/  LEA.HI.X.SX32 R159, R159, c[0x0][0x16c], 0x1, P2 ;  /* 0x00005b009f9f7a11 */ /* 0x000fe400010f0eff */
[----:B------:R-:W-:Y:S02]  /*8010*/  LOP3.LUT R104, R126, 0x20, RZ, 0x3c, !PT ;  /* 0x000000207e687812 */ /* 0x000fe400078e3cff */
[----:B0-----:R-:W-:-:S04]  /*8020*/  LEA R98, P3, R187, c[0x0][0x168], 0x1 ;  /* 0x00005a00bb627a11 */ /* 0x001fc800078608ff */
[----:B------:R-:W-:Y:S01]  /*8030*/  LEA.HI.X.SX32 R187, R187, c[0x0][0x16c], 0x1, P3 ;  /* 0x00005b00bbbb7a11 */ /* 0x000fe200018f0eff */
[----:B------:R0:W-:Y:S02]  /*8040*/  STL [R1+0xac], R98 ;  /* 0x0000ac6201007387 */ /* 0x0001e40000100800 */
        /* <DEDUP_REMOVED lines=96> */
[----:B0-----:R-:W-:-:S05]  /*8650*/  LEA R98, P3, R45, c[0x0][0x168], 0x1 ;  /* 0x00005a002d627a11 */ /* 0x001fca00078608ff */
[----:B------:R0:W-:Y:S04]  /*8660*/  STL [R1+0x130], R98 ;  /* 0x0001306201007387 */ /* 0x0001e80000100800 */
[----:B------:R1:W-:Y:S01]  /*8670*/  STL [R1+0x4], R99 ;  /* 0x0000046301007387 */ /* 0x0003e20000100800 */
[----:B0-----:R-:W-:Y:S02]  /*8680*/  LEA R98, P1, R86, c[0x0][0x168], 0x1 ;  /* 0x00005a0056627a11 */ /* 0x001fe400078208ff */
[----:B-1----:R-:W-:-:S03]  /*8690*/  LEA R99, P0, R160, c[0x0][0x168], 0x1 ;  /* 0x00005a00a0637a11 */ /* 0x002fc600078008ff */
[----:B------:R0:W-:Y:S01]  /*86a0*/  STL [R1+0x134], R98 ;  /* 0x0001346201007387 */ /* 0x0001e20000100800 */
[----:B------:R-:W-:Y:S02]  /*86b0*/  LEA.HI.X.SX32 R86, R86, c[0x0][0x16c], 0x1, P1 ;  /* 0x00005b0056567a11 */ /* 0x000fe400008f0eff */
[----:B------:R-:W-:Y:S01]  /*86c0*/  LEA.HI.X.SX32 R160, R160, c[0x0][0x16c], 0x1, P0 ;  /* 0x00005b00a0a07a11 */ /* 0x000fe200000f0eff */
[----:B------:R1:W-:Y:S01]  /*86d0*/  STL [R1+0xc], R99 ;  /* 0x00000c6301007387 */ /* 0x0003e20000100800 */
[----:B0-----:R-:W-:Y:S02]  /*86e0*/  LEA R98, P5, R87, c[0x0][0x168], 0x1 ;  /* 0x00005a0057627a11 */ /* 0x001fe400078a08ff */
[----:B-1----:R-:W-:-:S03]  /*86f0*/  LEA R99, P4, R161, c[0x0][0x168], 0x1 ;  /* 0x00005a00a1637a11 */ /* 0x002fc600078808ff */
[----:B------:R0:W-:Y:S01]  /*8700*/  STL [R1+0x138], R98 ;  /* 0x0001386201007387 */ /* 0x0001e20000100800 */
[----:B------:R-:W-:-:S03]  /*8710*/  LEA.HI.X.SX32 R161, R161, c[0x0][0x16c], 0x1, P4 ;  /* 0x00005b00a1a17a11 */ /* 0x000fc600020f0eff */
[----:B------:R-:W-:Y:S01]  /*8720*/  STL [R1+0x14], R99 ;  /* 0x0000146301007387 */ /* 0x000fe20000100800 */
[----:B0-----:R-:W-:Y:S02]  /*8730*/  LEA.HI.X.SX32 R98, R45, c[0x0][0x16c], 0x1, P3 ;  /* 0x00005b002d627a11 */ /* 0x001fe400018f0eff */
[----:B------:R-:W-:-:S03]  /*8740*/  LEA R45, P3, R88, c[0x0][0x168], 0x1 ;  /* 0x00005a00582d7a11 */ /* 0x000fc600078608ff */
[----:B------:R0:W-:Y:S04]  /*8750*/  STL [R1], R98 ;  /* 0x0000006201007387 */ /* 0x0001e80000100800 */
[----:B------:R1:W-:Y:S01]  /*8760*/  STL [R1+0x13c], R45 ;  /* 0x00013c2d01007387 */ /* 0x0003e20000100800 */
[----:B0-----:R-:W-:Y:S02]  /*8770*/  LEA R98, P2, R162, c[0x0][0x168], 0x1 ;  /* 0x00005a00a2627a11 */ /* 0x001fe400078408ff */
[----:B-1----:R-:W-:-:S03]  /*8780*/  LEA R45, P1, R89, c[0x0][0x168], 0x1 ;  /* 0x00005a00592d7a11 */ /* 0x002fc600078208ff */
[----:B------:R0:W-:Y:S01]  /*8790*/  STL [R1+0x1c], R98 ;  /* 0x00001c6201007387 */ /* 0x0001e20000100800 */
[----:B------:R-:W-:-:S03]  /*87a0*/  LEA.HI.X.SX32 R162, R162, c[0x0][0x16c], 0x1, P2 ;  /* 0x00005b00a2a27a11 */ /* 0x000fc600010f0eff */
[----:B------:R1:W-:Y:S04]  /*87b0*/  STL [R1+0x8], R86 ;  /* 0x0000085601007387 */ /* 0x0003e80000100800 */
[----:B------:R2:W-:Y:S01]  /*87c0*/  STL [R1+0x140], R45 ;  /* 0x0001402d01007387 */ /* 0x0005e20000100800 */
[----:B0-----:R-:W-:Y:S02]  /*87d0*/  LEA R98, P0, R163, c[0x0][0x168], 0x1 ;  /* 0x00005a00a3627a11 */ /* 0x001fe400078008ff */
[----:B-1----:R-:W-:-:S03]  /*87e0*/  LEA.HI.X.SX32 R86, R87, c[0x0][0x16c], 0x1, P5 ;  /* 0x00005b0057567a11 */ /* 0x002fc600028f0eff */
[----:B------:R0:W-:Y:S01]  /*87f0*/  STL [R1+0x24], R98 ;  /* 0x0000246201007387 */ /* 0x0001e20000100800 */
[----:B------:R-:W-:Y:S02]  /*8800*/  LEA R87, P4, R164, c[0x0][0x168], 0x1 ;  /* 0x00005a00a4577a11 */ /* 0x000fe400078808ff */
[----:B--2---:R-:W-:Y:S01]  /*8810*/  LEA R45, P5, R90, c[0x0][0x168], 0x1 ;  /* 0x00005a005a2d7a11 */ /* 0x004fe200078a08ff */
[----:B------:R1:W-:Y:S01]  /*8820*/  STL [R1+0x10], R86 ;  /* 0x0000105601007387 */ /* 0x0003e20000100800 */
[----:B------:R-:W-:Y:S02]  /*8830*/  LEA.HI.X.SX32 R163, R163, c[0x0][0x16c], 0x1, P0 ;  /* 0x00005b00a3a37a11 */ /* 0x000fe400000f0eff */
[----:B------:R-:W-:Y:S01]  /*8840*/  LEA.HI.X.SX32 R164, R164, c[0x0][0x16c], 0x1, P4 ;  /* 0x00005b00a4a47a11 */ /* 0x000fe200020f0eff */
[----:B------:R2:W-:Y:S01]  /*8850*/  STL [R1+0x144], R45 ;  /* 0x0001442d01007387 */ /* 0x0005e20000100800 */
[----:B0-----:R-:W-:-:S03]  /*8860*/  CS2R R98, SRZ ;  /* 0x0000000000627805 */ /* 0x001fc6000001ff00 */
[----:B------:R0:W-:Y:S01]  /*8870*/  STL [R1+0x2c], R87 ;  /* 0x00002c5701007387 */ /* 0x0001e20000100800 */
[----:B-1----:R-:W-:Y:S02]  /*8880*/  LEA.HI.X.SX32 R86, R88, c[0x0][0x16c], 0x1, P3 ;  /* 0x00005b0058567a11 */ /* 0x002fe400018f0eff */
[----:B--2---:R-:W-:-:S03]  /*8890*/  LEA R45, P3, R91, c[0x0][0x168], 0x1 ;  /* 0x00005a005b2d7a11 */ /* 0x004fc600078608ff */
[----:B------:R1:W-:Y:S01]  /*88a0*/  STL [R1+0x18], R86 ;  /* 0x0000185601007387 */ /* 0x0003e20000100800 */
[----:B0-----:R-:W-:-:S03]  /*88b0*/  LEA R87, P2, R165, c[0x0][0x168], 0x1 ;  /* 0x00005a00a5577a11 */ /* 0x001fc600078408ff */
[----:B------:R0:W-:Y:S01]  /*88c0*/  STL [R1+0x148], R45 ;  /* 0x0001482d01007387 */ /* 0x0001e20000100800 */
[----:B------:R-:W-:-:S03]  /*88d0*/  LEA.HI.X.SX32 R165, R165, c[0x0][0x16c], 0x1, P2 ;  /* 0x00005b00a5a57a11 */ /* 0x000fc600010f0eff */
[----:B------:R2:W-:Y:S01]  /*88e0*/  STL [R1+0x34], R87 ;  /* 0x0000345701007387 */ /* 0x0005e20000100800 */
[----:B-1----:R-:W-:Y:S02]  /*88f0*/  LEA.HI.X.SX32 R86, R89, c[0x0][0x16c], 0x1, P1 ;  /* 0x00005b0059567a11 */ /* 0x002fe400008f0eff */
[----:B------:R-:W-:Y:S01]  /*8900*/  CS2R R88, SRZ ;  /* 0x0000000000587805 */ /* 0x000fe2000001ff00 */
[----:B0-----:R-:W-:Y:S02]  /*8910*/  LEA R45, P1, R92, c[0x0][0x168], 0x1 ;  /* 0x00005a005c2d7a11 */ /* 0x001fe400078208ff */
[----:B------:R0:W-:Y:S01]  /*8920*/  STL [R1+0x20], R86 ;  /* 0x0000205601007387 */ /* 0x0001e20000100800 */
[----:B--2---:R-:W-:-:S03]  /*8930*/  LEA R87, P0, R166, c[0x0][0x168], 0x1 ;  /* 0x00005a00a6577a11 */ /* 0x004fc600078008ff */
[----:B------:R1:W-:Y:S01]  /*8940*/  STL [R1+0x14c], R45 ;  /* 0x00014c2d01007387 */ /* 0x0003e20000100800 */
[----:B------:R-:W-:-:S03]  /*8950*/  LEA.HI.X.SX32 R166, R166, c[0x0][0x16c], 0x1, P0 ;  /* 0x00005b00a6a67a11 */ /* 0x000fc600000f0eff */
[----:B------:R2:W-:Y:S01]  /*8960*/  STL [R1+0x3c], R87 ;  /* 0x00003c5701007387 */ /* 0x0005e20000100800 */
[----:B0-----:R-:W-:Y:S02]  /*8970*/  LEA.HI.X.SX32 R86, R90, c[0x0][0x16c], 0x1, P5 ;  /* 0x00005b005a567a11 */ /* 0x001fe400028f0eff */
[----:B-1----:R-:W-:-:S03]  /*8980*/  LEA R45, P5, R93, c[0x0][0x168], 0x1 ;  /* 0x00005a005d2d7a11 */ /* 0x002fc600078a08ff */
[----:B------:R0:W-:Y:S01]  /*8990*/  STL [R1+0x28], R86 ;  /* 0x0000285601007387 */ /* 0x0001e20000100800 */
[----:B--2---:R-:W-:-:S03]  /*89a0*/  LEA R87, P4, R167, c[0x0][0x168], 0x1 ;  /* 0x00005a00a7577a11 */ /* 0x004fc600078808ff */
[----:B------:R1:W-:Y:S01]  /*89b0*/  STL [R1+0x150], R45 ;  /* 0x0001502d01007387 */ /* 0x0003e20000100800 */
[----:B------:R-:W-:-:S03]  /*89c0*/  LEA.HI.X.SX32 R167, R167, c[0x0][0x16c], 0x1, P4 ;  /* 0x00005b00a7a77a11 */ /* 0x000fc600020f0eff */
[----:B------:R2:W-:Y:S01]  /*89d0*/  STL [R1+0x44], R87 ;  /* 0x0000445701007387 */ /* 0x0005e20000100800 */
[----:B0-----:R-:W-:Y:S02]  /*89e0*/  LEA.HI.X.SX32 R86, R91, c[0x0][0x16c], 0x1, P3 ;  /* 0x00005b005b567a11 */ /* 0x001fe400018f0eff */
[----:B------:R-:W-:Y:S01]  /*89f0*/  CS2R R90, SRZ ;  /* 0x00000000005a7805 */ /* 0x000fe2000001ff00 */
[----:B-1----:R-:W-:Y:S02]  /*8a00*/  LEA R45, P3, R94, c[0x0][0x168], 0x1 ;  /* 0x00005a005e2d7a11 */ /* 0x002fe400078608ff */
[----:B------:R0:W-:Y:S01]  /*8a10*/  STL [R1+0x30], R86 ;  /* 0x0000305601007387 */ /* 0x0001e20000100800 */
[----:B--2---:R-:W-:-:S03]  /*8a20*/  LEA R87, P2, R168, c[0x0][0x168], 0x1 ;  /* 0x00005a00a8577a11 */ /* 0x004fc600078408ff */
[----:B------:R1:W-:Y:S01]  /*8a30*/  STL [R1+0x154], R45 ;  /* 0x0001542d01007387 */ /* 0x0003e20000100800 */
[----:B------:R-:W-:-:S03]  /*8a40*/  LEA.HI.X.SX32 R168, R168, c[0x0][0x16c], 0x1, P2 ;  /* 0x00005b00a8a87a11 */ /* 0x000fc600010f0eff */
[----:B------:R2:W-:Y:S01]  /*8a50*/  STL [R1+0x4c], R87 ;  /* 0x00004c5701007387 */ /* 0x0005e20000100800 */
[----:B0-----:R-:W-:Y:S02]  /*8a60*/  LEA.HI.X.SX32 R86, R92, c[0x0][0x16c], 0x1, P1 ;  /* 0x00005b005c567a11 */ /* 0x001fe400008f0eff */
[----:B-1----:R-:W-:-:S03]  /*8a70*/  LEA R45, P1, R95, c[0x0][0x168], 0x1 ;  /* 0x00005a005f2d7a11 */ /* 0x002fc600078208ff */
[----:B------:R-:W-:Y:S01]  /*8a80*/  STL [R1+0x38], R86 ;  /* 0x0000385601007387 */ /* 0x000fe20000100800 */
[----:B--2---:R-:W-:-:S03]  /*8a90*/  LEA R87, P0, R169, c[0x0][0x168], 0x1 ;  /* 0x00005a00a9577a11 */ /* 0x004fc600078008ff */
[----:B------:R0:W-:Y:S01]  /*8aa0*/  STL [R1+0x158], R45 ;  /* 0x0001582d01007387 */ /* 0x0001e20000100800 */
[----:B------:R-:W-:-:S03]  /*8ab0*/  LEA.HI.X.SX32 R169, R169, c[0x0][0x16c], 0x1, P0 ;  /* 0x00005b00a9a97a11 */ /* 0x000fc600000f0eff */
[----:B------:R1:W-:Y:S01]  /*8ac0*/  STL [R1+0x54], R87 ;  /* 0x0000545701007387 */ /* 0x0003e20000100800 */
[----:B0-----:R-:W-:Y:S02]  /*8ad0*/  LEA.HI.X.SX32 R45, R93, c[0x0][0x16c], 0x1, P5 ;  /* 0x00005b005d2d7a11 */ /* 0x001fe400028f0eff */
[C---:B------:R-:W-:Y:S01]  /*8ae0*/  LEA R86, P5, R96.reuse, c[0x0][0x168], 0x1 ;  /* 0x00005a0060567a11 */ /* 0x040fe200078a08ff */
[----:B------:R-:W-:Y:S02]  /*8af0*/  CS2R R92, SRZ ;  /* 0x00000000005c7805 */ /* 0x000fe4000001ff00 */
[----:B------:R0:W-:Y:S01]  /*8b00*/  STL [R1+0x40], R45 ;  /* 0x0000402d01007387 */ /* 0x0001e20000100800 */
[----:B-1----:R-:W-:-:S03]  /*8b10*/  LEA.HI.X.SX32 R87, R96, c[0x0][0x16c], 0x1, P5 ;  /* 0x00005b0060577a11 */ /* 0x002fc600028f0eff */
[----:B------:R1:W-:Y:S01]  /*8b20*/  STL [R1+0x15c], R86 ;  /* 0x00015c5601007387 */ /* 0x0003e20000100800 */
[----:B0-----:R-:W-:Y:S02]  /*8b30*/  LEA R45, P4, R97, c[0x0][0x168], 0x1 ;  /* 0x00005a00612d7a11 */ /* 0x001fe400078808ff */
[----:B-1----:R-:W-:-:S03]  /*8b40*/  LEA.HI.X.SX32 R86, R94, c[0x0][0x16c], 0x1, P3 ;  /* 0x00005b005e567a11 */ /* 0x002fc600018f0eff */
[----:B------:R0:W-:Y:S04]  /*8b50*/  STL [R1+0x160], R45 ;  /* 0x0001602d01007387 */ /* 0x0001e80000100800 */
[----:B------:R-:W-:Y:S01]  /*8b60*/  STL [R1+0x48], R86 ;  /* 0x0000485601007387 */ /* 0x000fe20000100800 */
[----:B0-----:R-:W-:Y:S02]  /*8b70*/  LEA.HI.X.SX32 R45, R95, c[0x0][0x16c], 0x1, P1 ;  /* 0x00005b005f2d7a11 */ /* 0x001fe400008f0eff */
[----:B------:R-:W-:-:S03]  /*8b80*/  CS2R R94, SRZ ;  /* 0x00000000005e7805 */ /* 0x000fc6000001ff00 */
[----:B------:R0:W-:Y:S04]  /*8b90*/  STL [R1+0x50], R45 ;  /* 0x0000502d01007387 */ /* 0x0001e80000100800 */
[----:B------:R1:W-:Y:S01]  /*8ba0*/  STL [R1+0x58], R87 ;  /* 0x0000585701007387 */ /* 0x0003e20000100800 */
[----:B0-----:R-:W-:Y:S02]  /*8bb0*/  LEA.HI.X.SX32 R45, R97, c[0x0][0x16c], 0x1, P4 ;  /* 0x00005b00612d7a11 */ /* 0x001fe400020f0eff */
[----:B------:R-:W-:Y:S01]  /*8bc0*/  CS2R R96, SRZ ;  /* 0x0000000000607805 */ /* 0x000fe2000001ff00 */
[----:B-1----:R-:W-:Y:S02]  /*8bd0*/  CS2R R86, SRZ ;  /* 0x0000000000567805 */ /* 0x002fe4000001ff00 */
[----:B------:R0:W-:Y:S02]  /*8be0*/  STL [R1+0x5c], R45 ;  /* 0x00005c2d01007387 */ /* 0x0001e40000100800 */
[----:B0-----:R-:W-:-:S04]  /*8bf0*/  IMAD.WIDE R44, R44, 0x2, RZ ;  /* 0x000000022c2c7825 */ /* 0x001fc800078e02ff */
.L_x_3:
[----:B------:R-:W2:Y:S04]  /*8c00*/  LDL R104, [R1+0x184] ;  /* 0x0001840001687983 */ /* 0x000ea80000100800 */
[----:B------:R-:W3:Y:S04]  /*8c10*/  LDL R47, [R1+0x180] ;  /* 0x00018000012f7983 */ /* 0x000ee80000100800 */
[----:B------:R-:W0:Y:S01]  /*8c20*/  S2R R107, SR_TID.X ;  /* 0x00000000006b7919 */ /* 0x000e220000002100 */
[----:B------:R-:W-:-:S03]  /*8c30*/  PRMT R121, RZ, 0x7610, R121 ;  /* 0x00007610ff797816 */ /* 0x000fc60000000079 */
[----:B------:R-:W4:Y:S01]  /*8c40*/  LDL R106, [R1+0x174] ;  /* 0x00017400016a7983 */ /* 0x000f220000100800 */
[----:B0-----:R-:W-:-:S04]  /*8c50*/  SHF.R.U32.HI R123, RZ, 0x4, R107 ;  /* 0x00000004ff7b7819 */ /* 0x001fc8000001166b */
[----:B------:R-:W-:-:S04]  /*8c60*/  SGXT.U32 R123, R123, 0x3 ;  /* 0x000000037b7b781a */ /* 0x000fc80000000000 */
[----:B------:R-:W-:Y:S01]  /*8c70*/  ISETP.GE.AND P0, PT, R123, UR4, PT ;  /* 0x000000047b007c0c */ /* 0x000fe2000bf06270 */
[----:B------:R0:W-:Y:S04]  /*8c80*/  STL [R1+0x198], R46 ;  /* 0x0001982e01007387 */ /* 0x0001e80000100800 */
[----:B-----5:R1:W-:Y:S01]  /*8c90*/  STL [R1+0x194], R128 ;  /* 0x0001948001007387 */ /* 0x0203e20000100800 */
[----:B------:R-:W-:-:S03]  /*8ca0*/  PRMT R114, RZ, 0x7610, R114 ;  /* 0x00007610ff727816 */ /* 0x000fc60000000072 */
[----:B0-----:R-:W4:Y:S04]  /*8cb0*/  LDL R46, [R1+0x168] ;  /* 0x00016800012e7983 */ /* 0x001f280000100800 */
[----:B-1----:R-:W4:Y:S01]  /*8cc0*/  LDL R128, [R1+0x178] ;  /* 0x0001780001807983 */ /* 0x002f220000100800 */
[----:B--2---:R-:W-:-:S05]  /*8cd0*/  IADD3 R104, P1, R44, R104, RZ ;  /* 0x000000682c687210 */ /* 0x004fca0007f3e0ff */
[----:B---3--:R-:W-:Y:S02]  /*8ce0*/  IMAD.X R105, R45, 0x1, R47, P1 ;  /* 0x000000012d697824 */ /* 0x008fe400008e062f */
[----:B------:R-:W2:Y:S04]  /*8cf0*/  LDL R47, [R1+0x16c] ;  /* 0x00016c00012f7983 */ /* 0x000ea80000100800 */
[----:B------:R0:W3:Y:S04]  /*8d00*/  @!P0 LDG.E.U16 R121, [R104.64] ;  /* 0x0000000668798981 */ /* 0x0000e8000c1e1500 */
[----:B0-----:R-:W0:Y:S02]  /*8d10*/  S2R R105, SR_TID.X ;  /* 0x0000000000697919 */ /* 0x001e240000002100 */
[----:B0-----:R-:W-:-:S04]  /*8d20*/  SHF.R.U32.HI R105, RZ, 0x4, R105 ;  /* 0x00000004ff697819 */ /* 0x001fc80000011669 */
[----:B------:R-:W-:-:S04]  /*8d30*/  SGXT.U32 R105, R105, 0x3 ;  /* 0x000000036969781a */ /* 0x000fc80000000000 */
[----:B------:R-:W-:Y:S02]  /*8d40*/  LOP3.LUT R104, R105, 0x8, RZ, 0xfc, !PT ;  /* 0x0000000869687812 */ /* 0x000fe400078efcff */
[----:B------:R-:W2:Y:S02]  /*8d50*/  LDL R105, [R1+0x17c] ;  /* 0x00017c0001697983 */ /* 0x000ea40000100800 */
[----:B------:R-:W-:Y:S02]  /*8d60*/  ISETP.GE.AND P1, PT, R104, UR4, PT ;  /* 0x0000000468007c0c */ /* 0x000fe4000bf26270 */
[----:B------:R-:W-:Y:S02]  /*8d70*/  SHF.R.U32.HI R107, RZ, 0x4, R107 ;  /* 0x00000004ff6b7819 */ /* 0x000fe4000001166b */
[----:B--2---:R-:W-:-:S05]  /*8d80*/  IADD3 R104, P0, R44, R105, RZ ;  /* 0x000000692c687210 */ /* 0x004fca0007f1e0ff */
[----:B----4-:R-:W-:Y:S02]  /*8d90*/  IMAD.X R105, R45, 0x1, R128, P0 ;  /* 0x000000012d697824 */ /* 0x010fe400000e0680 */
[----:B------:R-:W2:Y:S04]  /*8da0*/  LDL.LU R128, [R1+0x54] ;  /* 0x0000540001807983 */ /* 0x000ea80000300800 */
[----:B------:R0:W4:Y:S04]  /*8db0*/  @!P1 LDG.E.U16 R114, [R104.64] ;  /* 0x0000000668729981 */ /* 0x000128000c1e1500 */
[----:B0-----:R-:W2:Y:S01]  /*8dc0*/  LDL R105, [R1+0x170] ;  /* 0x0001700001697983 */ /* 0x001ea20000100800 */
[----:B------:R-:W-:-:S04]  /*8dd0*/  SGXT.U32 R107, R107, 0x3 ;  /* 0x000000036b6b781a */ /* 0x000fc80000000000 */
[----:B------:R-:W-:-:S04]  /*8de0*/  LOP3.LUT R107, R107, 0x10, RZ, 0xfc, !PT ;  /* 0x000000106b6b7812 */ /* 0x000fc800078efcff */
[----:B------:R-:W-:Y:S02]  /*8df0*/  ISETP.GE.AND P1, PT, R107, UR4, PT ;  /* 0x000000046b007c0c */ /* 0x000fe4000bf26270 */
[----:B------:R-:W-:Y:S01]  /*8e00*/  IADD3 R104, P0, R44, R106, RZ ;  /* 0x0000006a2c687210 */ /* 0x000fe20007f1e0ff */
[----:B------:R-:W3:Y:S01]  /*8e10*/  LDL R107, [R1+0x160] ;  /* 0x00016000016b7983 */ /* 0x000ee20000100800 */
[----:B------:R-:W-:-:S03]  /*8e20*/  PRMT R113, RZ, 0x7610, R113 ;  /* 0x00007610ff717816 */ /* 0x000fc60000000071 */
[----:B------:R-:W3:Y:S04]  /*8e30*/  LDL R106, [R1+0x5c] ;  /* 0x00005c00016a7983 */ /* 0x000ee80000100800 */
[----:B------:R0:W-:Y:S04]  /*8e40*/  STL [R1+0x1a0], R44 ;  /* 0x0001a02c01007387 */ /* 0x0001e80000100800 */
[----:B------:R1:W-:Y:S01]  /*8e50*/  STL [R1+0x19c], R45 ;  /* 0x00019c2d01007387 */ /* 0x0003e20000100800 */
[----:B--2---:R-:W-:-:S05]  /*8e60*/  IMAD.X R105, R45, 0x1, R105, P0 ;  /* 0x000000012d697824 */ /* 0x004fca00000e0669 */
[----:B------:R2:W4:Y:S02]  /*8e70*/  @!P1 LDG.E.U16 R113, [R104.64] ;  /* 0x0000000668719981 */ /* 0x000524000c1e1500 */
[----:B--2---:R-:W-:Y:S02]  /*8e80*/  IADD3 R104, P0, R44, R47, RZ ;  /* 0x0000002f2c687210 */ /* 0x004fe40007f1e0ff */
[----:B------:R-:W2:Y:S03]  /*8e90*/  S2R R47, SR_TID.X ;  /* 0x00000000002f7919 */ /* 0x000ea60000002100 */
[----:B------:R-:W-:Y:S02]  /*8ea0*/  IMAD.X R105, R45, 0x1, R46, P0 ;  /* 0x000000012d697824 */ /* 0x000fe400000e062e */
[----:B------:R-:W4:Y:S01]  /*8eb0*/  LDL.LU R46, [R1+0x4c] ;  /* 0x00004c00012e7983 */ /* 0x000f220000300800 */
[----:B--2---:R-:W-:-:S04]  /*8ec0*/  LOP3.LUT R47, R47, 0x1f, RZ, 0xc0, !PT ;  /* 0x0000001f2f2f7812 */ /* 0x004fc800078ec0ff */
[----:B------:R-:W-:Y:S02]  /*8ed0*/  ISETP.GE.AND P0, PT, R47, UR4, PT ;  /* 0x000000042f007c0c */ /* 0x000fe4000bf06270 */
[----:B------:R-:W2:Y:S04]  /*8ee0*/  LDL.LU R47, [R1+0x60] ;  /* 0x00006000012f7983 */ /* 0x000ea80000300800 */
[----:B0-----:R-:W4:Y:S04]  /*8ef0*/  LDL.LU R44, [R1+0x3c] ;  /* 0x00003c00012c7983 */ /* 0x001f280000300800 */
[----:B-1----:R-:W4:Y:S01]  /*8f00*/  LDL.LU R45, [R1+0x44] ;  /* 0x00004400012d7983 */ /* 0x002f220000300800 */
[----:B------:R-:W-:-:S04]  /*8f10*/  LOP3.LUT R123, R123, 0x18, RZ, 0xfc, !PT ;  /* 0x000000187b7b7812 */ /* 0x000fc800078efcff */
[----:B------:R-:W-:Y:S02]  /*8f20*/  ISETP.GE.AND P1, PT, R123, UR4, PT ;  /* 0x000000047b007c0c */ /* 0x000fe4000bf26270 */
[----:B------:R-:W-:Y:S01]  /*8f30*/  PRMT R112, RZ, 0x7610, R112 ;  /* 0x00007610ff707816 */ /* 0x000fe20000000070 */
[----:B------:R-:W4:Y:S10]  /*8f40*/  LDL R123, [R1+0x34] ;  /* 0x00003400017b7983 */ /* 0x000f340000100800 */
[----:B------:R3:W4:Y:S04]  /*8f50*/  @!P1 LDG.E.U16 R112, [R104.64] ;  /* 0x0000000668709981 */ /* 0x000728000c1e1500 */
[----:B------:R-:W-:Y:S01]  /*8f60*/  BAR.SYNC.DEFER_BLOCKING 0x0 ;  /* 0x0000000000007b1d */ /* 0x000fe20000010000 */
[----:B------:R-:W-:-:S02]  /*8f70*/  PRMT R120, RZ, 0x7610, R120 ;  /* 0x00007610ff787816 */ /* 0x000fc40000000078 */
[----:B---3--:R-:W-:-:S05]  /*8f80*/  IADD3 R104, P1, R107, R124, RZ ;  /* 0x0000007c6b687210 */ /* 0x008fca0007f3e0ff */
[----:B------:R-:W-:Y:S01]  /*8f90*/  IMAD.X R105, R106, 0x1, R125, P1 ;  /* 0x000000016a697824 */ /* 0x000fe200008e067d */
[----:B------:R-:W-:-:S04]  /*8fa0*/  PRMT R115, RZ, 0x7610, R115 ;  /* 0x00007610ff737816 */ /* 0x000fc80000000073 */
[----:B------:R0:W3:Y:S02]  /*8fb0*/  @!P0 LDG.E.U16 R120, [R104.64] ;  /* 0x0000000668788981 */ /* 0x0000e4000c1e1500 */
[----:B0-----:R-:W-:-:S05]  /*8fc0*/  IADD3 R104, P1, R128, R124, RZ ;  /* 0x0000007c80687210 */ /* 0x001fca0007f3e0ff */
[----:B------:R-:W-:-:S05]  /*8fd0*/  IMAD.X R105, R169, 0x1, R125, P1 ;  /* 0x00000001a9697824 */ /* 0x000fca00008e067d */
[----:B------:R0:W3:Y:S02]  /*8fe0*/  @!P0 LDG.E.U16 R115, [R104.64] ;  /* 0x0000000668738981 */ /* 0x0000e4000c1e1500 */
[----:B0-----:R-:W-:Y:S02]  /*8ff0*/  PRMT R104, RZ, 0x7610, R104 ;  /* 0x00007610ff687816 */ /* 0x001fe40000000068 */
[----:B------:R-:W-:Y:S01]  /*9000*/  PRMT R122, RZ, 0x7610, R122 ;  /* 0x00007610ff7a7816 */ /* 0x000fe2000000007a */
[----:B------:R0:W-:Y:S01]  /*9010*/  STL [R1+0x1a4], R128 ;  /* 0x0001a48001007387 */ /* 0x0001e20000100800 */
[----:B------:R-:W-:-:S03]  /*9020*/  PRMT R105, RZ, 0x7610, R105 ;  /* 0x00007610ff697816 */ /* 0x000fc60000000069 */
[----:B0-----:R-:W3:Y:S04]  /*9030*/  LDL.LU R128, [R1+0x150] ;  /* 0x0001500001807983 */ /* 0x001ee80000300800 */
[----:B------:R0:W-:Y:S04]  /*9040*/  STL [R1+0x1a8], R169 ;  /* 0x0001a8a901007387 */ /* 0x0001e80000100800 */
[----:B0-----:R-:W3:Y:S01]  /*9050*/  LDL.LU R169, [R1+0x40] ;  /* 0x0000400001a97983 */ /* 0x001ee20000300800 */
[----:B--2---:R-:W-:-:S05]  /*9060*/  IADD3 R106, P1, R47, R124, RZ ;  /* 0x0000007c2f6a7210 */ /* 0x004fca0007f3e0ff */
[----:B------:R-:W-:-:S05]  /*9070*/  IMAD.X R107, R40, 0x1, R125, P1 ;  /* 0x00000001286b7824 */ /* 0x000fca00008e067d */
[----:B------:R4:W2:Y:S02]  /*9080*/  @!P0 LDG.E.U16 R104, [R106.64] ;  /* 0x000000066a688981 */ /* 0x0008a4000c1e1500 */
[----:B----4-:R-:W-:-:S05]  /*9090*/  IADD3 R106, P1, R46, R124, RZ ;  /* 0x0000007c2e6a7210 */ /* 0x010fca0007f3e0ff */
[----:B------:R-:W-:Y:S01]  /*90a0*/  IMAD.X R107, R168, 0x1, R125, P1 ;  /* 0x00000001a86b7824 */ /* 0x000fe200008e067d */
[----:B------:R-:W-:Y:S04]  /*90b0*/  STL [R1+0x2d0], R47 ;  /* 0x0002d02f01007387 */ /* 0x000fe80000100800 */
[----:B------:R0:W4:Y:S04]  /*90c0*/  @!P0 LDG.E.U16 R122, [R106.64] ;  /* 0x000000066a7a8981 */ /* 0x000128000c1e1500 */
[----:B------:R-:W-:Y:S01]  /*90d0*/  STL [R1+0x2d4], R40 ;  /* 0x0002d42801007387 */ /* 0x000fe20000100800 */
[----:B0-----:R-:W-:-:S03]  /*90e0*/  IADD3 R106, P1, R45, R124, RZ ;  /* 0x0000007c2d6a7210 */ /* 0x001fc60007f3e0ff */
[----:B------:R-:W-:Y:S04]  /*90f0*/  STL [R1+0x1ac], R46 ;  /* 0x0001ac2e01007387 */ /* 0x000fe80000100800 */
[----:B------:R-:W-:Y:S01]  /*9100*/  STL [R1+0x1b0], R168 ;  /* 0x0001b0a801007387 */ /* 0x000fe20000100800 */
[----:B------:R-:W-:-:S03]  /*9110*/  IMAD.X R107, R167, 0x1, R125, P1 ;  /* 0x00000001a76b7824 */ /* 0x000fc600008e067d */
[----:B------:R0:W-:Y:S04]  /*9120*/  STL [R1+0x1b4], R45 ;  /* 0x0001b42d01007387 */ /* 0x0001e80000100800 */
[----:B------:R1:W2:Y:S04]  /*9130*/  @!P0 LDG.E.U16 R105, [R106.64] ;  /* 0x000000066a698981 */ /* 0x0002a8000c1e1500 */
[----:B0-----:R-:W2:Y:S01]  /*9140*/  LDL.LU R45, [R1+0x2c] ;  /* 0x00002c00012d7983 */ /* 0x001ea20000300800 */
[----:B-1----:R-:W-:-:S03]  /*9150*/  IADD3 R106, P1, R44, R124, RZ ;  /* 0x0000007c2c6a7210 */ /* 0x002fc60007f3e0ff */
[----:B------:R-:W-:Y:S04]  /*9160*/  STL [R1+0x1b8], R167 ;  /* 0x0001b8a701007387 */ /* 0x000fe80000100800 */
[----:B------:R-:W-:Y:S01]  /*9170*/  STL [R1+0x1bc], R44 ;  /* 0x0001bc2c01007387 */ /* 0x000fe20000100800 */
[----:B------:R-:W-:-:S03]  /*9180*/  IMAD.X R107, R166, 0x1, R125, P1 ;  /* 0x00000001a66b7824 */ /* 0x000fc600008e067d */
[----:B------:R0:W-:Y:S04]  /*9190*/  STL [R1+0x1c0], R166 ;  /* 0x0001c0a601007387 */ /* 0x0001e80000100800 */
[----:B0-----:R-:W3:Y:S04]  /*91a0*/  LDL.LU R166, [R1+0x24] ;  /* 0x0000240001a67983 */ /* 0x001ee80000300800 */
[----:B------:R0:W-:Y:S04]  /*91b0*/  STS.U16 [R126+0x8000], R121 ;  /* 0x008000797e007388 */ /* 0x0001e80000000400 */
[----:B------:R1:W-:Y:S04]  /*91c0*/  STS.U16 [R126+0x8100], R114 ;  /* 0x008100727e007388 */ /* 0x0003e80000000400 */
[----:B------:R1:W-:Y:S01]  /*91d0*/  STS.U16 [R126+0x8200], R113 ;  /* 0x008200717e007388 */ /* 0x0003e20000000400 */
[----:B0-----:R-:W-:-:S03]  /*91e0*/  PRMT R121, RZ, 0x7610, R121 ;  /* 0x00007610ff797816 */ /* 0x001fc60000000079 */
[----:B------:R-:W4:Y:S04]  /*91f0*/  LDL R47, [R1+0xc] ;  /* 0x00000c00012f7983 */ /* 0x000f280000100800 */
[----:B------:R0:W4:Y:S01]  /*9200*/  @!P0 LDG.E.U16 R121, [R106.64] ;  /* 0x000000066a798981 */ /* 0x000122000c1e1500 */
[----:B-1----:R-:W-:-:S03]  /*9210*/  PRMT R114, RZ, 0x7610, R114 ;  /* 0x00007610ff727816 */ /* 0x002fc60000000072 */
[----:B------:R-:W4:Y:S01]  /*9220*/  LDL R40, [R1+0x4] ;  /* 0x0000040001287983 */ /* 0x000f220000100800 */
[-C--:B0-----:R-:W-:Y:S02]  /*9230*/  IADD3 R106, P1, R123, R124.reuse, RZ ;  /* 0x0000007c7b6a7210 */ /* 0x081fe40007f3e0ff */
[----:B------:R-:W-:Y:S01]  /*9240*/  PRMT R113, RZ, 0x7610, R113 ;  /* 0x00007610ff717816 */ /* 0x000fe20000000071 */
[----:B------:R-:W4:Y:S02]  /*9250*/  LDL R123, [R1+0x1c] ;  /* 0x00001c00017b7983 */ /* 0x000f240000100800 */
[----:B------:R-:W-:Y:S02]  /*9260*/  IMAD.X R107, R165, 0x1, R125, P1 ;  /* 0x00000001a56b7824 */ /* 0x000fe400008e067d */
[----:B------:R-:W4:Y:S04]  /*9270*/  LDL.LU R44, [R1+0x30] ;  /* 0x00003000012c7983 */ /* 0x000f280000300800 */
[----:B------:R2:W4:Y:S04]  /*9280*/  @!P0 LDG.E.U16 R114, [R106.64] ;  /* 0x000000066a728981 */ /* 0x000528000c1e1500 */
[----:B------:R-:W4:Y:S04]  /*9290*/  LDL.LU R167, [R1+0x148] ;  /* 0x0001480001a77983 */ /* 0x000f280000300800 */
[----:B------:R-:W4:Y:S04]  /*92a0*/  LDL.LU R168, [R1+0x14c] ;  /* 0x00014c0001a87983 */ /* 0x000f280000300800 */
[----:B------:R-:W4:Y:S04]  /*92b0*/  LDL.LU R46, [R1+0x38] ;  /* 0x00003800012e7983 */ /* 0x000f280000300800 */
[----:B------:R0:W-:Y:S04]  /*92c0*/  STL [R1+0x1c4], R165 ;  /* 0x0001c4a501007387 */ /* 0x0001e80000100800 */
[----:B0-----:R-:W4:Y:S01]  /*92d0*/  LDL.LU R165, [R1+0x144] ;  /* 0x0001440001a57983 */ /* 0x001f220000300800 */
[----:B--2---:R-:W-:-:S05]  /*92e0*/  IADD3 R106, P1, R45, R124, RZ ;  /* 0x0000007c2d6a7210 */ /* 0x004fca0007f3e0ff */
[----:B------:R-:W-:Y:S01]  /*92f0*/  IMAD.X R107, R164, 0x1, R125, P1 ;  /* 0x00000001a46b7824 */ /* 0x000fe200008e067d */
[----:B------:R0:W-:Y:S04]  /*9300*/  STL [R1+0x1c8], R45 ;  /* 0x0001c82d01007387 */ /* 0x0001e80000100800 */
[----:B------:R3:W2:Y:S04]  /*9310*/  @!P0 LDG.E.U16 R113, [R106.64] ;  /* 0x000000066a718981 */ /* 0x0006a8000c1e1500 */
[----:B0-----:R-:W2:Y:S04]  /*9320*/  LDL.LU R45, [R1+0x28] ;  /* 0x00002800012d7983 */ /* 0x001ea80000300800 */
[----:B------:R-:W-:Y:S01]  /*9330*/  STL [R1+0x1cc], R164 ;  /* 0x0001cca401007387 */ /* 0x000fe20000100800 */
[----:B---3--:R-:W-:-:S03]  /*9340*/  IADD3 R106, P1, R166, R124, RZ ;  /* 0x0000007ca66a7210 */ /* 0x008fc60007f3e0ff */
[----:B------:R-:W-:Y:S02]  /*9350*/  STL [R1+0x1d0], R166 ;  /* 0x0001d0a601007387 */ /* 0x000fe40000100800 */
[----:B------:R-:W-:Y:S02]  /*9360*/  IMAD.X R107, R163, 0x1, R125, P1 ;  /* 0x00000001a36b7824 */ /* 0x000fe400008e067d */
[----:B------:R0:W-:Y:S04]  /*9370*/  STL [R1+0x1d4], R163 ;  /* 0x0001d4a301007387 */ /* 0x0001e80000100800 */
[----:B0-----:R-:W3:Y:S04]  /*9380*/  LDL.LU R163, [R1+0x14] ;  /* 0x0000140001a37983 */ /* 0x001ee80000300800 */
[----:B------:R0:W-:Y:S04]  /*9390*/  STS.U16 [R126+0x8300], R112 ;  /* 0x008300707e007388 */ /* 0x0001e80000000400 */
[----:B------:R1:W-:Y:S04]  /*93a0*/  STS.U16 [R126], R120 ;  /* 0x000000787e007388 */ /* 0x0003e80000000400 */
[----:B------:R4:W-:Y:S01]  /*93b0*/  STS.U16 [R126+0x200], R115 ;  /* 0x000200737e007388 */ /* 0x0009e20000000400 */
[----:B0-----:R-:W-:-:S03]  /*93c0*/  PRMT R112, RZ, 0x7610, R112 ;  /* 0x00007610ff707816 */ /* 0x001fc60000000070 */
[----:B----4-:R0:W-:Y:S04]  /*93d0*/  STS.U16 [R126+0x400], R122 ;  /* 0x0004007a7e007388 */ /* 0x0101e80000000400 */
[----:B------:R4:W2:Y:S01]  /*93e0*/  @!P0 LDG.E.U16 R112, [R106.64] ;  /* 0x000000066a708981 */ /* 0x0008a2000c1e1500 */
[----:B-1----:R-:W-:-:S03]  /*93f0*/  PRMT R120, RZ, 0x7610, R120 ;  /* 0x00007610ff787816 */ /* 0x002fc60000000078 */
[----:B------:R1:W-:Y:S04]  /*9400*/  STS.U16 [R126+0x600], R105 ;  /* 0x000600697e007388 */ /* 0x0003e80000000400 */
[----:B------:R0:W-:Y:S01]  /*9410*/  STS.U16 [R126+0x800], R121 ;  /* 0x000800797e007388 */ /* 0x0001e20000000400 */
[----:B----4-:R-:W-:-:S03]  /*9420*/  IADD3 R106, P1, R123, R124, RZ ;  /* 0x0000007c7b6a7210 */ /* 0x010fc60007f3e0ff */
[----:B------:R4:W-:Y:S02]  /*9430*/  STS.U16 [R126+0xa00], R114 ;  /* 0x000a00727e007388 */ /* 0x0009e40000000400 */
[----:B------:R-:W-:Y:S02]  /*9440*/  IMAD.X R107, R162, 0x1, R125, P1 ;  /* 0x00000001a26b7824 */ /* 0x000fe400008e067d */
[----:B------:R-:W2:Y:S04]  /*9450*/  LDL.LU R166, [R1+0x140] ;  /* 0x0001400001a67983 */ /* 0x000ea80000300800 */
[----:B------:R3:W2:Y:S01]  /*9460*/  @!P0 LDG.E.U16 R120, [R106.64] ;  /* 0x000000066a788981 */ /* 0x0006a2000c1e1500 */
[----:B------:R-:W-:Y:S02]  /*9470*/  PRMT R115, RZ, 0x7610, R115 ;  /* 0x00007610ff737816 */ /* 0x000fe40000000073 */
[----:B0-----:R-:W-:Y:S01]  /*9480*/  PRMT R122, RZ, 0x7610, R122 ;  /* 0x00007610ff7a7816 */ /* 0x001fe2000000007a */
[----:B------:R-:W2:Y:S01]  /*9490*/  LDL.LU R164, [R1+0x20] ;  /* 0x0000200001a47983 */ /* 0x000ea20000300800 */
[----:B-1----:R-:W-:-:S02]  /*94a0*/  PRMT R105, RZ, 0x7610, R105 ;  /* 0x00007610ff697816 */ /* 0x002fc40000000069 */
[----:B------:R-:W-:Y:S02]  /*94b0*/  PRMT R121, RZ, 0x7610, R121 ;  /* 0x00007610ff797816 */ /* 0x000fe40000000079 */
[----:B----4-:R-:W-:Y:S02]  /*94c0*/  PRMT R114, RZ, 0x7610, R114 ;  /* 0x00007610ff727816 */ /* 0x010fe40000000072 */
[----:B---3--:R-:W-:-:S05]  /*94d0*/  IADD3 R106, P1, R163, R124, RZ ;  /* 0x0000007ca36a7210 */ /* 0x008fca0007f3e0ff */
[----:B------:R-:W-:-:S05]  /*94e0*/  IMAD.X R107, R161, 0x1, R125, P1 ;  /* 0x00000001a16b7824 */ /* 0x000fca00008e067d */
[----:B------:R0:W3:Y:S02]  /*94f0*/  @!P0 LDG.E.U16 R115, [R106.64] ;  /* 0x000000066a738981 */ /* 0x0000e4000c1e1500 */
[----:B0-----:R-:W-:-:S05]  /*9500*/  IADD3 R106, P1, R47, R124, RZ ;  /* 0x0000007c2f6a7210 */ /* 0x001fca0007f3e0ff */
[----:B------:R-:W-:-:S05]  /*9510*/  IMAD.X R107, R160, 0x1, R125, P1 ;  /* 0x00000001a06b7824 */ /* 0x000fca00008e067d */
[----:B------:R0:W4:Y:S02]  /*9520*/  @!P0 LDG.E.U16 R122, [R106.64] ;  /* 0x000000066a7a8981 */ /* 0x000124000c1e1500 */
[----:B0-----:R-:W-:-:S05]  /*9530*/  IADD3 R106, P1, R40, R124, RZ ;  /* 0x0000007c286a7210 */ /* 0x001fca0007f3e0ff */
[----:B------:R-:W-:-:S05]  /*9540*/  IMAD.X R107, R159, 0x1, R125, P1 ;  /* 0x000000019f6b7824 */ /* 0x000fca00008e067d */
[----:B------:R0:W4:Y:S02]  /*9550*/  @!P0 LDG.E.U16 R105, [R106.64] ;  /* 0x000000066a698981 */ /* 0x000124000c1e1500 */
[----:B0-----:R-:W-:-:S05]  /*9560*/  IADD3 R106, P1, R252, R124, RZ ;  /* 0x0000007cfc6a7210 */ /* 0x001fca0007f3e0ff */
[----:B------:R-:W-:-:S05]  /*9570*/  IMAD.X R107, R158, 0x1, R125, P1 ;  /* 0x000000019e6b7824 */ /* 0x000fca00008e067d */
[----:B------:R0:W4:Y:S02]  /*9580*/  @!P0 LDG.E.U16 R121, [R106.64] ;  /* 0x000000066a798981 */ /* 0x000124000c1e1500 */
[----:B0-----:R-:W-:-:S05]  /*9590*/  IADD3 R106, P1, R250, R124, RZ ;  /* 0x0000007cfa6a7210 */ /* 0x001fca0007f3e0ff */
[----:B------:R-:W-:Y:S01]  /*95a0*/  IMAD.X R107, R157, 0x1, R125, P1 ;  /* 0x000000019d6b7824 */ /* 0x000fe200008e067d */
[----:B--2---:R0:W-:Y:S04]  /*95b0*/  STS.U16 [R126+0xc00], R113 ;  /* 0x000c00717e007388 */ /* 0x0041e80000000400 */
[----:B------:R1:W2:Y:S01]  /*95c0*/  @!P0 LDG.E.U16 R114, [R106.64] ;  /* 0x000000066a728981 */ /* 0x0002a2000c1e1500 */
[----:B0-----:R-:W-:Y:S02]  /*95d0*/  PRMT R113, RZ, 0x7610, R113 ;  /* 0x00007610ff717816 */ /* 0x001fe40000000071 */
[----:B-1----:R-:W-:-:S05]  /*95e0*/  IADD3 R106, P1, R248, R124, RZ ;  /* 0x0000007cf86a7210 */ /* 0x002fca0007f3e0ff */
[----:B------:R-:W-:-:S05]  /*95f0*/  IMAD.X R107, R156, 0x1, R125, P1 ;  /* 0x000000019c6b7824 */ /* 0x000fca00008e067d */
[----:B------:R0:W2:Y:S04]  /*9600*/  @!P0 LDG.E.U16 R113, [R106.64] ;  /* 0x000000066a718981 */ /* 0x0000a8000c1e1500 */
[----:B------:R1:W-:Y:S01]  /*9610*/  STS.U16 [R126+0xe00], R112 ;  /* 0x000e00707e007388 */ /* 0x0003e20000000400 */
[----:B0-----:R-:W-:Y:S02]  /*9620*/  IADD3 R106, P1, R246, R124, RZ ;  /* 0x0000007cf66a7210 */ /* 0x001fe40007f3e0ff */
[----:B-1----:R-:W-:-:S03]  /*9630*/  PRMT R112, RZ, 0x7610, R112 ;  /* 0x00007610ff707816 */ /* 0x002fc60000000070 */
[----:B------:R-:W-:Y:S01]  /*9640*/  IMAD.X R107, R155, 0x1, R125, P1 ;  /* 0x000000019b6b7824 */ /* 0x000fe200008e067d */
[----:B------:R0:W-:Y:S04]  /*9650*/  STS.U16 [R126+0x1000], R120 ;  /* 0x001000787e007388 */ /* 0x0001e80000000400 */
[----:B------:R1:W2:Y:S01]  /*9660*/  @!P0 LDG.E.U16 R112, [R106.64] ;  /* 0x000000066a708981 */ /* 0x0002a2000c1e1500 */
[----:B0-----:R-:W-:Y:S02]  /*9670*/  PRMT R120, RZ, 0x7610, R120 ;  /* 0x00007610ff787816 */ /* 0x001fe40000000078 */
[----:B-1----:R-:W-:-:S05]  /*9680*/  IADD3 R106, P1, R244, R124, RZ ;  /* 0x0000007cf46a7210 */ /* 0x002fca0007f3e0ff */
[----:B------:R-:W-:-:S05]  /*9690*/  IMAD.X R107, R154, 0x1, R125, P1 ;  /* 0x000000019a6b7824 */ /* 0x000fca00008e067d */
[----:B------:R0:W2:Y:S02]  /*96a0*/  @!P0 LDG.E.U16 R120, [R106.64] ;  /* 0x000000066a788981 */ /* 0x0000a4000c1e1500 */
[----:B0-----:R-:W-:-:S05]  /*96b0*/  IADD3 R106, P1, R242, R124, RZ ;  /* 0x0000007cf26a7210 */ /* 0x001fca0007f3e0ff */
[----:B------:R-:W-:Y:S01]  /*96c0*/  IMAD.X R107, R153, 0x1, R125, P1 ;  /* 0x00000001996b7824 */ /* 0x000fe200008e067d */
[----:B---3--:R0:W-:Y:S02]  /*96d0*/  STS.U16 [R126+0x1200], R115 ;  /* 0x001200737e007388 */ /* 0x0081e40000000400 */
[----:B0-----:R-:W-:-:S06]  /*96e0*/  PRMT R115, RZ, 0x7610, R115 ;  /* 0x00007610ff737816 */ /* 0x001fcc0000000073 */
[----:B------:R0:W3:Y:S04]  /*96f0*/  @!P0 LDG.E.U16 R115, [R106.64] ;  /* 0x000000066a738981 */ /* 0x0000e8000c1e1500 */
[----:B----4-:R1:W-:Y:S01]  /*9700*/  STS.U16 [R126+0x1400], R122 ;  /* 0x0014007a7e007388 */ /* 0x0103e20000000400 */
[----:B0-----:R-:W-:Y:S02]  /*9710*/  IADD3 R106, P1, R240, R124, RZ ;  /* 0x0000007cf06a7210 */ /* 0x001fe40007f3e0ff */
[----:B-1----:R-:W-:-:S03]  /*9720*/  PRMT R122, RZ, 0x7610, R122 ;  /* 0x00007610ff7a7816 */ /* 0x002fc6000000007a */
[----:B------:R-:W-:-:S05]  /*9730*/  IMAD.X R107, R152, 0x1, R125, P1 ;  /* 0x00000001986b7824 */ /* 0x000fca00008e067d */
[----:B------:R0:W4:Y:S04]  /*9740*/  @!P0 LDG.E.U16 R122, [R106.64] ;  /* 0x000000066a7a8981 */ /* 0x000128000c1e1500 */
[----:B------:R1:W-:Y:S01]  /*9750*/  STS.U16 [R126+0x1600], R105 ;  /* 0x001600697e007388 */ /* 0x0003e20000000400 */
        /* <DEDUP_REMOVED lines=9> */
[----:B--2---:R1:W-:Y:S01]  /*97f0*/  STS.U16 [R126+0x1a00], R114 ;  /* 0x001a00727e007388 */ /* 0x0043e20000000400 */
[----:B0-----:R-:W-:Y:S02]  /*9800*/  IADD3 R106, P1, R234, R124, RZ ;  /* 0x0000007cea6a7210 */ /* 0x001fe40007f3e0ff */
[----:B-1----:R-:W-:-:S03]  /*9810*/  PRMT R114, RZ, 0x7610, R114 ;  /* 0x00007610ff727816 */ /* 0x002fc60000000072 */
[----:B------:R-:W-:-:S05]  /*9820*/  IMAD.X R107, R149, 0x1, R125, P1 ;  /* 0x00000001956b7824 */ /* 0x000fca00008e067d */
[----:B------:R0:W2:Y:S04]  /*9830*/  @!P0 LDG.E.U16 R114, [R106.64] ;  /* 0x000000066a728981 */ /* 0x0000a8000c1e1500 */
[----:B------:R1:W-:Y:S01]  /*9840*/  STS.U16 [R126+0x1c00], R113 ;  /* 0x001c00717e007388 */ /* 0x0003e20000000400 */
        /* <DEDUP_REMOVED lines=148> */
[----:B------:R0:W3:Y:S04]  /*a190*/  @!P0 LDG.E.U16 R105, [R106.64] ;  /* 0x000000066a698981 */ /* 0x0000e8000c1e1500 */
[----:B------:R1:W-:Y:S01]  /*a1a0*/  STS.U16 [R126+0x5800], R121 ;  /* 0x005800797e007388 */ /* 0x0003e20000000400 */
[----:B0-----:R-:W-:Y:S02]  /*a1b0*/  IADD3 R106, P1, R172, R124, RZ ;  /* 0x0000007cac6a7210 */ /* 0x001fe40007f3e0ff */
[----:B-1----:R-:W-:-:S03]  /*a1c0*/  PRMT R121, RZ, 0x7610, R121 ;  /* 0x00007610ff797816 */ /* 0x002fc60000000079 */
[----:B------:R-:W-:-:S05]  /*a1d0*/  IMAD.X R107, R11, 0x1, R125, P1 ;  /* 0x000000010b6b7824 */ /* 0x000fca00008e067d */
[----:B------:R0:W3:Y:S04]  /*a1e0*/  @!P0 LDG.E.U16 R121, [R106.64] ;  /* 0x000000066a798981 */ /* 0x0000e8000c1e1500 */
        /* <DEDUP_REMOVED lines=10> */
[----:B------:R1:W-:Y:S04]  /*a290*/  STL [R1+0x1d8], R162 ;  /* 0x0001d8a201007387 */ /* 0x0003e80000100800 */
[----:B-1----:R-:W2:Y:S04]  /*a2a0*/  LDL.LU R162, [R1+0x13c] ;  /* 0x00013c0001a27983 */ /* 0x002ea80000300800 */
[----:B------:R-:W-:Y:S04]  /*a2b0*/  STL [R1+0x1e0], R163 ;  /* 0x0001e0a301007387 */ /* 0x000fe80000100800 */
[----:B------:R1:W-:Y:S04]  /*a2c0*/  STL [R1+0x1e4], R161 ;  /* 0x0001e4a101007387 */ /* 0x0003e80000100800 */
[----:B-1----:R-:W2:Y:S04]  /*a2d0*/  LDL.LU R161, [R1+0x138] ;  /* 0x0001380001a17983 */ /* 0x002ea80000300800 */
[----:B------:R-:W2:Y:S04]  /*a2e0*/  LDL.LU R163, [R1+0x10] ;  /* 0x0000100001a37983 */ /* 0x000ea80000300800 */
[----:B------:R1:W-:Y:S04]  /*a2f0*/  STL [R1+0x1e8], R160 ;  /* 0x0001e8a001007387 */ /* 0x0003e80000100800 */
[----:B------:R-:W2:Y:S04]  /*a300*/  LDL R123, [R1+0x58] ;  /* 0x00005800017b7983 */ /* 0x000ea80000100800 */
[----:B------:R-:W2:Y:S04]  /*a310*/  LDL.LU R40, [R1+0x15c] ;  /* 0x00015c0001287983 */ /* 0x000ea80000300800 */
[----:B------:R-:W2:Y:S04]  /*a320*/  LDL.LU R47, [R1+0x50] ;  /* 0x00005000012f7983 */ /* 0x000ea80000300800 */
[----:B-1----:R-:W2:Y:S04]  /*a330*/  LDL.LU R160, [R1+0x8] ;  /* 0x0000080001a07983 */ /* 0x002ea80000300800 */
[----:B------:R1:W-:Y:S04]  /*a340*/  STL [R1+0x1ec], R159 ;  /* 0x0001ec9f01007387 */ /* 0x0003e80000100800 */
        /* <DEDUP_REMOVED lines=71> */
[----:B------:R1:W-:Y:S01]  /*a7c0*/  STL [R1+0x284], R141 ;  /* 0x0002848d01007387 */ /* 0x0003e20000100800 */
[----:B0-----:R-:W-:-:S03]  /*a7d0*/  IADD3 R106, P1, R23, R124, RZ ;  /* 0x0000007c176a7210 */ /* 0x001fc60007f3e0ff */
[----:B-1----:R-:W2:Y:S04]  /*a7e0*/  LDL.LU R141, [R1+0xa0] ;  /* 0x0000a000018d7983 */ /* 0x002ea80000300800 */
[----:B------:R0:W-:Y:S04]  /*a7f0*/  STL [R1+0x288], R216 ;  /* 0x000288d801007387 */ /* 0x0001e80000100800 */
[----:B0-----:R-:W2:Y:S04]  /*a800*/  LDL.LU R216, [R1+0x9c] ;  /* 0x00009c0001d87983 */ /* 0x001ea80000300800 */
[----:B------:R0:W-:Y:S01]  /*a810*/  STL [R1+0x28c], R140 ;  /* 0x00028c8c01007387 */ /* 0x0001e20000100800 */
[----:B------:R-:W-:-:S03]  /*a820*/  IADD3.X R107, R17, R125, RZ, P1, !PT ;  /* 0x0000007d116b7210 */ /* 0x000fc60000ffe4ff */
[----:B------:R1:W-:Y:S04]  /*a830*/  STS.U16 [R126+0x5e00], R112 ;  /* 0x005e00707e007388 */ /* 0x0003e80000000400 */
[----:B0-----:R-:W2:Y:S04]  /*a840*/  LDL.LU R140, [R1+0x98] ;  /* 0x00009800018c7983 */ /* 0x001ea80000300800 */
[----:B------:R0:W-:Y:S01]  /*a850*/  STL [R1+0x290], R214 ;  /* 0x000290d601007387 */ /* 0x0001e20000100800 */
[----:B-1----:R-:W-:-:S06]  /*a860*/  PRMT R112, RZ, 0x7610, R112 ;  /* 0x00007610ff707816 */ /* 0x002fcc0000000070 */
[----:B------:R1:W2:Y:S04]  /*a870*/  @!P0 LDG.E.U16 R112, [R106.64] ;  /* 0x000000066a708981 */ /* 0x0002a8000c1e1500 */
[----:B0-----:R-:W2:Y:S04]  /*a880*/  LDL.LU R214, [R1+0x94] ;  /* 0x0000940001d67983 */ /* 0x001ea80000300800 */
[----:B------:R0:W-:Y:S04]  /*a890*/  STL [R1+0x294], R139 ;  /* 0x0002948b01007387 */ /* 0x0001e80000100800 */
[----:B0-----:R-:W2:Y:S04]  /*a8a0*/  LDL.LU R139, [R1+0x8c] ;  /* 0x00008c00018b7983 */ /* 0x001ea80000300800 */
[----:B------:R0:W-:Y:S01]  /*a8b0*/  STL [R1+0x298], R212 ;  /* 0x000298d401007387 */ /* 0x0001e20000100800 */
[----:B-1----:R-:W-:-:S03]  /*a8c0*/  IADD3 R106, P1, R26, R124, RZ ;  /* 0x0000007c1a6a7210 */ /* 0x002fc60007f3e0ff */
[----:B0-----:R-:W2:Y:S04]  /*a8d0*/  LDL.LU R212, [R1+0x90] ;  /* 0x0000900001d47983 */ /* 0x001ea80000300800 */
[----:B------:R0:W-:Y:S04]  /*a8e0*/  STL [R1+0x29c], R138 ;  /* 0x00029c8a01007387 */ /* 0x0001e80000100800 */
[----:B0-----:R-:W2:Y:S04]  /*a8f0*/  LDL.LU R138, [R1+0x88] ;  /* 0x00008800018a7983 */ /* 0x001ea80000300800 */
[----:B------:R0:W-:Y:S01]  /*a900*/  STL [R1+0x2a0], R210 ;  /* 0x0002a0d201007387 */ /* 0x0001e20000100800 */
[----:B------:R-:W-:-:S03]  /*a910*/  IMAD.X R107, R19, 0x1, R125, P1 ;  /* 0x00000001136b7824 */ /* 0x000fc600008e067d */
[----:B0-----:R-:W2:Y:S04]  /*a920*/  LDL.LU R210, [R1+0x84] ;  /* 0x0000840001d27983 */ /* 0x001ea80000300800 */
[----:B------:R0:W-:Y:S04]  /*a930*/  STL [R1+0x2a4], R137 ;  /* 0x0002a48901007387 */ /* 0x0001e80000100800 */
        /* <DEDUP_REMOVED lines=15> */
[----:B---3--:R1:W-:Y:S04]  /*aa30*/  STS.U16 [R126+0x6200], R115 ;  /* 0x006200737e007388 */ /* 0x0083e80000000400 */
[----:B0-----:R-:W3:Y:S04]  /*aa40*/  LDL.LU R204, [R1+0x6c] ;  /* 0x00006c0001cc7983 */ /* 0x001ee80000300800 */
[----:B------:R0:W-:Y:S01]  /*aa50*/  STL [R1+0x2bc], R134 ;  /* 0x0002bc8601007387 */ /* 0x0001e20000100800 */
[----:B-1----:R-:W-:-:S06]  /*aa60*/  PRMT R115, RZ, 0x7610, R115 ;  /* 0x00007610ff737816 */ /* 0x002fcc0000000073 */
[----:B------:R1:W3:Y:S04]  /*aa70*/  @!P0 LDG.E.U16 R115, [R106.64] ;  /* 0x000000066a738981 */ /* 0x0002e8000c1e1500 */
[----:B0-----:R-:W3:Y:S04]  /*aa80*/  LDL.LU R134, [R1+0x68] ;  /* 0x0000680001867983 */ /* 0x001ee80000300800 */
[----:B------:R0:W-:Y:S04]  /*aa90*/  STL [R1+0x2c0], R202 ;  /* 0x0002c0ca01007387 */ /* 0x0001e80000100800 */
[----:B0-----:R-:W3:Y:S04]  /*aaa0*/  LDL.LU R202, [R1+0x64] ;  /* 0x0000640001ca7983 */ /* 0x001ee80000300800 */
[----:B------:R0:W-:Y:S01]  /*aab0*/  STL [R1+0x2c4], R133 ;  /* 0x0002c48501007387 */ /* 0x0001e20000100800 */
[----:B-1----:R-:W-:-:S03]  /*aac0*/  IADD3 R106, P1, R32, R124, RZ ;  /* 0x0000007c206a7210 */ /* 0x002fc60007f3e0ff */
[----:B0-----:R-:W3:Y:S04]  /*aad0*/  LDL.LU R133, [R1+0x154] ;  /* 0x0001540001857983 */ /* 0x001ee80000300800 */
[----:B------:R0:W-:Y:S04]  /*aae0*/  STL [R1+0x2c8], R200 ;  /* 0x0002c8c801007387 */ /* 0x0001e80000100800 */
[----:B0-----:R-:W3:Y:S04]  /*aaf0*/  LDL.LU R200, [R1+0x48] ;  /* 0x0000480001c87983 */ /* 0x001ee80000300800 */
[----:B------:R0:W-:Y:S01]  /*ab00*/  STL [R1+0x2cc], R132 ;  /* 0x0002cc8401007387 */ /* 0x0001e20000100800 */
[----:B------:R-:W-:-:S03]  /*ab10*/  IMAD.X R107, R24, 0x1, R125, P1 ;  /* 0x00000001186b7824 */ /* 0x000fc600008e067d */
[----:B0-----:R-:W3:Y:S04]  /*ab20*/  LDL.LU R132, [R1+0x158] ;  /* 0x0001580001847983 */ /* 0x001ee80000300800 */
[----:B----4-:R0:W-:Y:S02]  /*ab30*/  STS.U16 [R126+0x6400], R122 ;  /* 0x0064007a7e007388 */ /* 0x0101e40000000400 */
[----:B0-----:R-:W-:-:S06]  /*ab40*/  PRMT R122, RZ, 0x7610, R122 ;  /* 0x00007610ff7a7816 */ /* 0x001fcc000000007a */
[----:B------:R0:W4:Y:S04]  /*ab50*/  @!P0 LDG.E.U16 R122, [R106.64] ;  /* 0x000000066a7a8981 */ /* 0x000128000c1e1500 */
[----:B------:R1:W-:Y:S01]  /*ab60*/  STS.U16 [R126+0x6600], R105 ;  /* 0x006600697e007388 */ /* 0x0003e20000000400 */
[----:B0-----:R-:W-:Y:S02]  /*ab70*/  IADD3 R106, P1, R35, R124, RZ ;  /* 0x0000007c236a7210 */ /* 0x001fe40007f3e0ff */
[----:B-1----:R-:W-:-:S03]  /*ab80*/  PRMT R105, RZ, 0x7610, R105 ;  /* 0x00007610ff697816 */ /* 0x002fc60000000069 */
[----:B------:R-:W-:Y:S01]  /*ab90*/  IMAD.X R107, R27, 0x1, R125, P1 ;  /* 0x000000011b6b7824 */ /* 0x000fe200008e067d */
[----:B------:R0:W-:Y:S04]  /*aba0*/  STS.U16 [R126+0x6800], R121 ;  /* 0x006800797e007388 */ /* 0x0001e80000000400 */
[----:B------:R1:W4:Y:S01]  /*abb0*/  @!P0 LDG.E.U16 R105, [R106.64] ;  /* 0x000000066a698981 */ /* 0x000322000c1e1500 */
[----:B0-----:R-:W-:Y:S02]  /*abc0*/  PRMT R121, RZ, 0x7610, R121 ;  /* 0x00007610ff797816 */ /* 0x001fe40000000079 */
[----:B-1----:R-:W-:-:S05]  /*abd0*/  IADD3 R106, P1, R38, R124, RZ ;  /* 0x0000007c266a7210 */ /* 0x002fca0007f3e0ff */
[----:B------:R-:W-:Y:S01]  /*abe0*/  IMAD.X R107, R30, 0x1, R125, P1 ;  /* 0x000000011e6b7824 */ /* 0x000fe200008e067d */
[----:B--2---:R0:W-:Y:S04]  /*abf0*/  STS.U16 [R126+0x6a00], R114 ;  /* 0x006a00727e007388 */ /* 0x0041e80000000400 */
[----:B------:R1:W2:Y:S01]  /*ac00*/  @!P0 LDG.E.U16 R121, [R106.64] ;  /* 0x000000066a798981 */ /* 0x0002a2000c1e1500 */
[----:B0-----:R-:W-:Y:S02]  /*ac10*/  PRMT R114, RZ, 0x7610, R114 ;  /* 0x00007610ff727816 */ /* 0x001fe40000000072 */
[----:B-1----:R-:W-:-:S05]  /*ac20*/  IADD3 R106, P1, R41, R124, RZ ;  /* 0x0000007c296a7210 */ /* 0x002fca0007f3e0ff */
[----:B------:R-:W-:Y:S01]  /*ac30*/  IMAD.X R107, R33, 0x1, R125, P1 ;  /* 0x00000001216b7824 */ /* 0x000fe200008e067d */
[----:B------:R0:W-:Y:S04]  /*ac40*/  STS.U16 [R126+0x6c00], R113 ;  /* 0x006c00717e007388 */ /* 0x0001e80000000400 */
        /* <DEDUP_REMOVED lines=12> */
[----:B------:R-:W-:Y:S04]  /*ad10*/  STL [R1+0x1dc], R128 ;  /* 0x0001dc8001007387 */ /* 0x000fe80000100800 */
[----:B------:R0:W-:Y:S02]  /*ad20*/  STS.U16 [R126+0x7000], R120 ;  /* 0x007000787e007388 */ /* 0x0001e40000000400 */
[----:B0-----:R-:W-:-:S06]  /*ad30*/  PRMT R120, RZ, 0x7610, R120 ;  /* 0x00007610ff787816 */ /* 0x001fcc0000000078 */
[----:B------:R0:W2:Y:S04]  /*ad40*/  @!P0 LDG.E.U16 R120, [R106.64] ;  /* 0x000000066a788981 */ /* 0x0000a8000c1e1500 */
[----:B---3--:R1:W-:Y:S02]  /*ad50*/  STS.U16 [R126+0x7200], R115 ;  /* 0x007200737e007388 */ /* 0x0083e40000000400 */
[----:B-1----:R-:W-:Y:S02]  /*ad60*/  PRMT R115, RZ, 0x7610, R115 ;  /* 0x00007610ff737816 */ /* 0x002fe40000000073 */
[----:B0-----:R-:W-:-:S05]  /*ad70*/  IADD3 R106, P1, R132, R124, RZ ;  /* 0x0000007c846a7210 */ /* 0x001fca0007f3e0ff */
[----:B------:R-:W-:-:S05]  /*ad80*/  IMAD.X R107, R47, 0x1, R125, P1 ;  /* 0x000000012f6b7824 */ /* 0x000fca00008e067d */
[----:B------:R0:W3:Y:S02]  /*ad90*/  @!P0 LDG.E.U16 R115, [R106.64] ;  /* 0x000000066a738981 */ /* 0x0000e4000c1e1500 */
[----:B0-----:R-:W-:Y:S02]  /*ada0*/  IADD3 R106, P1, R133, R124, RZ ;  /* 0x0000007c856a7210 */ /* 0x001fe40007f3e0ff */
[----:B----4-:R0:W-:Y:S03]  /*adb0*/  STS.U16 [R126+0x7400], R122 ;  /* 0x0074007a7e007388 */ /* 0x0101e60000000400 */
[----:B------:R-:W-:Y:S01]  /*adc0*/  IMAD.X R107, R200, 0x1, R125, P1 ;  /* 0x00000001c86b7824 */ /* 0x000fe200008e067d */
[----:B0-----:R-:W-:-:S06]  /*add0*/  PRMT R122, RZ, 0x7610, R122 ;  /* 0x00007610ff7a7816 */ /* 0x001fcc000000007a */
[----:B------:R0:W4:Y:S02]  /*ade0*/  @!P0 LDG.E.U16 R122, [R106.64] ;  /* 0x000000066a7a8981 */ /* 0x000124000c1e1500 */
[----:B0-----:R-:W-:Y:S02]  /*adf0*/  IADD3 R106, P1, R128, R124, RZ ;  /* 0x0000007c806a7210 */ /* 0x001fe40007f3e0ff */
[----:B------:R-:W4:Y:S04]  /*ae00*/  LDL.LU R128, [R1+0x18] ;  /* 0x0000180001807983 */ /* 0x000f280000300800 */
[----:B------:R0:W-:Y:S01]  /*ae10*/  STS.U16 [R126+0x7600], R105 ;  /* 0x007600697e007388 */ /* 0x0001e20000000400 */
[----:B------:R-:W-:-:S03]  /*ae20*/  IMAD.X R107, R169, 0x1, R125, P1 ;  /* 0x00000001a96b7824 */ /* 0x000fc600008e067d */
[----:B------:R1:W-:Y:S01]  /*ae30*/  STL [R1+0x1f0], R169 ;  /* 0x0001f0a901007387 */ /* 0x0003e20000100800 */
[----:B0-----:R-:W-:-:S03]  /*ae40*/  PRMT R105, RZ, 0x7610, R105 ;  /* 0x00007610ff697816 */ /* 0x001fc60000000069 */
[----:B-1----:R-:W4:Y:S04]  /*ae50*/  LDL.LU R169, [R1+0x130] ;  /* 0x0001300001a97983 */ /* 0x002f280000300800 */
[----:B------:R0:W4:Y:S04]  /*ae60*/  @!P0 LDG.E.U16 R105, [R106.64] ;  /* 0x000000066a698981 */ /* 0x000128000c1e1500 */
[----:B------:R1:W-:Y:S01]  /*ae70*/  STL [R1+0x1f4], R168 ;  /* 0x0001f4a801007387 */ /* 0x0003e20000100800 */
[----:B0-----:R-:W-:-:S03]  /*ae80*/  IADD3 R106, P1, R168, R124, RZ ;  /* 0x0000007ca86a7210 */ /* 0x001fc60007f3e0ff */
[----:B--2---:R0:W-:Y:S04]  /*ae90*/  STS.U16 [R126+0x7800], R121 ;  /* 0x007800797e007388 */ /* 0x0041e80000000400 */
[----:B-1----:R-:W2:Y:S01]  /*aea0*/  LDL.LU R168, [R1] ;  /* 0x0000000001a87983 */ /* 0x002ea20000300800 */
[----:B------:R-:W-:Y:S01]  /*aeb0*/  IMAD.X R107, R46, 0x1, R125, P1 ;  /* 0x000000012e6b7824 */ /* 0x000fe200008e067d */
[----:B0-----:R-:W-:Y:S02]  /*aec0*/  PRMT R121, RZ, 0x7610, R121 ;  /* 0x00007610ff797816 */ /* 0x001fe40000000079 */
[----:B------:R0:W-:Y:S04]  /*aed0*/  STS.U16 [R126+0x7a00], R114 ;  /* 0x007a00727e007388 */ /* 0x0001e80000000400 */
[----:B------:R1:W2:Y:S01]  /*aee0*/  @!P0 LDG.E.U16 R121, [R106.64] ;  /* 0x000000066a798981 */ /* 0x0002a2000c1e1500 */
[----:B0-----:R-:W-:-:S02]  /*aef0*/  PRMT R114, RZ, 0x7610, R114 ;  /* 0x00007610ff727816 */ /* 0x001fc40000000072 */
        /* <DEDUP_REMOVED lines=12> */
[----:B------:R-:W-:-:S04]  /*afc0*/  LOP3.LUT R123, R126, 0x20, RZ, 0x3c, !PT ;  /* 0x000000207e7b7812 */ /* 0x000fc800078e3cff */
[----:B------:R0:W2:Y:S02]  /*afd0*/  @!P0 LDG.E.U16 R112, [R106.64] ;  /* 0x000000066a708981 */ /* 0x0000a4000c1e1500 */
[----:B0-----:R-:W-:Y:S02]  /*afe0*/  IADD3 R106, P1, R162, R124, RZ ;  /* 0x0000007ca26a7210 */ /* 0x001fe40007f3e0ff */
[----:B------:R0:W-:Y:S02]  /*aff0*/  STS.U16 [R123+0x100], R120 ;  /* 0x000100787b007388 */ /* 0x0001e40000000400 */
[----:B0-----:R-:W-:Y:S02]  /*b000*/  PRMT R120, RZ, 0x7610, R120 ;  /* 0x00007610ff787816 */ /* 0x001fe40000000078 */
[----:B---3--:R0:W-:Y:S02]  /*b010*/  STS.U16 [R123+0x300], R115 ;  /* 0x000300737b007388 */ /* 0x0081e40000000400 */
[----:B0-----:R-:W-:Y:S01]  /*b020*/  PRMT R115, RZ, 0x7610, R115 ;  /* 0x00007610ff737816 */ /* 0x001fe20000000073 */
[----:B----4-:R-:W-:-:S05]  /*b030*/  IMAD.X R107, R128, 0x1, R125, P1 ;  /* 0x00000001806b7824 */ /* 0x010fca00008e067d */
[----:B------:R0:W3:Y:S02]  /*b040*/  @!P0 LDG.E.U16 R120, [R106.64] ;  /* 0x000000066a788981 */ /* 0x0000e4000c1e1500 */
[----:B0-----:R-:W-:-:S05]  /*b050*/  IADD3 R106, P1, R161, R124, RZ ;  /* 0x0000007ca16a7210 */ /* 0x001fca0007f3e0ff */
[----:B------:R-:W-:Y:S01]  /*b060*/  IMAD.X R107, R163, 0x1, R125, P1 ;  /* 0x00000001a36b7824 */ /* 0x000fe200008e067d */
[----:B------:R0:W-:Y:S04]  /*b070*/  STS.U16 [R123+0x500], R122 ;  /* 0x0005007a7b007388 */ /* 0x0001e80000000400 */
[----:B------:R1:W4:Y:S01]  /*b080*/  @!P0 LDG.E.U16 R115, [R106.64] ;  /* 0x000000066a738981 */ /* 0x000322000c1e1500 */
[----:B0-----:R-:W-:Y:S02]  /*b090*/  PRMT R122, RZ, 0x7610, R122 ;  /* 0x00007610ff7a7816 */ /* 0x001fe4000000007a */
[----:B-1----:R-:W-:-:S05]  /*b0a0*/  IADD3 R106, P1, R159, R124, RZ ;  /* 0x0000007c9f6a7210 */ /* 0x002fca0007f3e0ff */
[----:B------:R-:W-:Y:S01]  /*b0b0*/  IMAD.X R107, R160, 0x1, R125, P1 ;  /* 0x00000001a06b7824 */ /* 0x000fe200008e067d */
[----:B------:R0:W-:Y:S04]  /*b0c0*/  STS.U16 [R123+0x700], R105 ;  /* 0x000700697b007388 */ /* 0x0001e80000000400 */
[----:B------:R1:W4:Y:S01]  /*b0d0*/  @!P0 LDG.E.U16 R122, [R106.64] ;  /* 0x000000066a7a8981 */ /* 0x000322000c1e1500 */
[----:B0-----:R-:W-:Y:S02]  /*b0e0*/  PRMT R105, RZ, 0x7610, R105 ;  /* 0x00007610ff697816 */ /* 0x001fe40000000069 */
[----:B-1----:R-:W-:-:S05]  /*b0f0*/  IADD3 R106, P1, R169, R124, RZ ;  /* 0x0000007ca96a7210 */ /* 0x002fca0007f3e0ff */
[----:B--2---:R-:W-:Y:S01]  /*b100*/  IMAD.X R107, R168, 0x1, R125, P1 ;  /* 0x00000001a86b7824 */ /* 0x004fe200008e067d */
[----:B------:R0:W-:Y:S04]  /*b110*/  STS.U16 [R123+0x900], R121 ;  /* 0x000900797b007388 */ /* 0x0001e80000000400 */
        /* <DEDUP_REMOVED lines=255> */
[----:B0-----:R-:W2:Y:S04]  /*c110*/  LDL R107, [R1+0x164] ;  /* 0x00016400016b7983 */ /* 0x001ea80000100800 */
[----:B------:R-:W-:Y:S04]  /*c120*/  STS.U16 [R123+0x7f00], R104 ;  /* 0x007f00687b007388 */ /* 0x000fe80000000400 */
[----:B------:R-:W-:Y:S04]  /*c130*/  STS.U16 [R123+0x6f00], R112 ;  /* 0x006f00707b007388 */ /* 0x000fe80000000400 */
[----:B---3--:R-:W-:Y:S04]  /*c140*/  STS.U16 [R123+0x7100], R120 ;  /* 0x007100787b007388 */ /* 0x008fe80000000400 */
[----:B----4-:R-:W-:Y:S04]  /*c150*/  STS.U16 [R123+0x7300], R115 ;  /* 0x007300737b007388 */ /* 0x010fe80000000400 */
[----:B------:R-:W-:Y:S04]  /*c160*/  STS.U16 [R123+0x7500], R122 ;  /* 0x0075007a7b007388 */ /* 0x000fe80000000400 */
[----:B--2---:R-:W-:Y:S04]  /*c170*/  STS.U16 [R123+0x7700], R105 ;  /* 0x007700697b007388 */ /* 0x004fe80000000400 */
[----:B------:R-:W-:Y:S04]  /*c180*/  STS.U16 [R123+0x7900], R121 ;  /* 0x007900797b007388 */ /* 0x000fe80000000400 */
[----:B------:R-:W-:Y:S04]  /*c190*/  STS.U16 [R123+0x7b00], R114 ;  /* 0x007b00727b007388 */ /* 0x000fe80000000400 */
[----:B------:R-:W-:Y:S04]  /*c1a0*/  STS.U16 [R123+0x7d00], R113 ;  /* 0x007d00717b007388 */ /* 0x000fe80000000400 */
[----:B------:R-:W-:Y:S06]  /*c1b0*/  BAR.SYNC.DEFER_BLOCKING 0x0 ;  /* 0x0000000000007b1d */ /* 0x000fec0000010000 */
[----:B------:R-:W-:Y:S04]  /*c1c0*/  LDSM.16.MT88.4 R112, [R107+0x8000] ;  /* 0x008000006b70783b */ /* 0x000fe80000004200 */
[----:B------:R-:W0:Y:S04]  /*c1d0*/  LDSM.16.M88.4 R120, [R127] ;  /* 0x000000007f78783b */ /* 0x000e280000000200 */
[----:B------:R-:W1:Y:S01]  /*c1e0*/  LDSM.16.MT88.4 R104, [R107+0x8200] ;  /* 0x008200006b68783b */ /* 0x000e620000004200 */
[----:B0-----:R-:W-:Y:S11]  /*c1f0*/  HMMA.16816.F32 R48, R112, R120, R48 ;  /* 0x000000787030723c */ /* 0x001ff60000001830 */
[----:B------:R-:W-:Y:S11]  /*c200*/  @!UPT UIADD3 URZ, URZ, URZ, URZ ;  /* 0x0000003f3f3ff290 */ /* 0x000ff6000fffe03f */
[----:B------:R-:W-:Y:S02]  /*c210*/  @!UPT UIADD3 URZ, URZ, URZ, URZ ;  /* 0x0000003f3f3ff290 */ /* 0x000fe4000fffe03f */
[----:B-1----:R-:W-:Y:S01]  /*c220*/  HMMA.16816.F32 R48, R104, R122, R48 ;  /* 0x0000007a6830723c */ /* 0x002fe20000001830 */
[----:B------:R-:W0:Y:S07]  /*c230*/  LDSM.16.M88.4 R120, [R127+0x800] ;  /* 0x000800007f78783b */ /* 0x000e2e0000000200 */
[----:B0-----:R-:W-:Y:S11]  /*c240*/  HMMA.16816.F32 R116, R112, R120, R116 ;  /* 0x000000787074723c */ /* 0x001ff60000001874 */
[----:B------:R-:W-:Y:S11]  /*c250*/  @!UPT UIADD3 URZ, URZ, URZ, URZ ;  /* 0x0000003f3f3ff290 */ /* 0x000ff6000fffe03f */
[----:B------:R-:W-:Y:S02]  /*c260*/  @!UPT UIADD3 URZ, URZ, URZ, URZ ;  /* 0x0000003f3f3ff290 */ /* 0x000fe4000fffe03f */
[----:B------:R-:W-:Y:S01]  /*c270*/  HMMA.16816.F32 R116, R104, R122, R116 ;  /* 0x0000007a6874723c */ /* 0x000fe20000001874 */
        /* <DEDUP_REMOVED lines=66> */
[----:B0-----:R-:W-:Y:S01]  /*c6a0*/  HMMA.16816.F32 R108, R112, R120, R108 ;  /* 0x00000078706c723c */ /* 0x001fe2000000186c */
[----:B------:R-:W2:Y:S06]  /*c6b0*/  LDL.LU R114, [R1+0x58] ;  /* 0x0000580001727983 */ /* 0x000eac0000300800 */
[----:B------:R-:W-:-:S02]  /*c6c0*/  IMAD.MOV.U32 R115, RZ, RZ, R40 ;  /* 0x000000ffff737224 */ /* 0x000fc400078e0028 */
[----:B------:R-:W3:Y:S01]  /*c6d0*/  LDL.LU R40, [R1+0x2d4] ;  /* 0x0002d40001287983 */ /* 0x000ee20000300800 */
[----:B------:R-:W-:-:S03]  /*c6e0*/  IMAD.MOV.U32 R112, RZ, RZ, R47 ;  /* 0x000000ffff707224 */ /* 0x000fc600078e002f */
[----:B------:R-:W4:Y:S01]  /*c6f0*/  LDL.LU R47, [R1+0x2d0] ;  /* 0x0002d000012f7983 */ /* 0x000f220000300800 */
[----:B------:R-:W-:-:S03]  /*c700*/  IMAD.MOV.U32 R113, RZ, RZ, R132 ;  /* 0x000000ffff717224 */ /* 0x000fc600078e0084 */
[----:B------:R-:W2:Y:S04]  /*c710*/  LDL.LU R132, [R1+0x2cc] ;  /* 0x0002cc0001847983 */ /* 0x000ea80000300800 */
[----:B------:R-:W2:Y:S03]  /*c720*/  LDL.LU R120, [R1+0x5c] ;  /* 0x00005c0001787983 */ /* 0x000ea60000300800 */
[----:B------:R-:W-:Y:S01]  /*c730*/  HMMA.16816.F32 R108, R104, R122, R108 ;  /* 0x0000007a686c723c */ /* 0x000fe2000000186c */
[----:B------:R-:W2:Y:S06]  /*c740*/  LDL.LU R121, [R1+0x160] ;  /* 0x0001600001797983 */ /* 0x000eac0000300800 */
[----:B------:R-:W-:-:S02]  /*c750*/  IMAD.MOV.U32 R106, RZ, RZ, R202 ;  /* 0x000000ffff6a7224 */ /* 0x000fc400078e00ca */
[----:B------:R-:W-:Y:S02]  /*c760*/  IMAD.MOV.U32 R107, RZ, RZ, R37 ;  /* 0x000000ffff6b7224 */ /* 0x000fe400078e0025 */
[----:B------:R-:W-:Y:S02]  /*c770*/  IMAD.MOV.U32 R122, RZ, RZ, R200 ;  /* 0x000000ffff7a7224 */ /* 0x000fe400078e00c8 */
[----:B------:R-:W2:Y:S01]  /*c780*/  LDL.LU R200, [R1+0x2c8] ;  /* 0x0002c80001c87983 */ /* 0x000ea20000300800 */
[----:B------:R-:W-:-:S03]  /*c790*/  IMAD.MOV.U32 R123, RZ, RZ, R133 ;  /* 0x000000ffff7b7224 */ /* 0x000fc600078e0085 */
[----:B------:R-:W2:Y:S01]  /*c7a0*/  LDL.LU R133, [R1+0x2c4] ;  /* 0x0002c40001857983 */ /* 0x000ea20000300800 */
[----:B----4-:R-:W-:Y:S02]  /*c7b0*/  IMAD.MOV.U32 R104, RZ, RZ, R47 ;  /* 0x000000ffff687224 */ /* 0x010fe400078e002f */
[----:B------:R-:W-:Y:S02]  /*c7c0*/  IMAD.MOV.U32 R47, RZ, RZ, c[0x0][0x18c] ;  /* 0x00006300ff2f7624 */ /* 0x000fe400078e00ff */
[----:B---3--:R-:W-:Y:S02]  /*c7d0*/  IMAD.MOV.U32 R105, RZ, RZ, R40 ;  /* 0x000000ffff697224 */ /* 0x008fe400078e0028 */
[----:B------:R-:W-:-:S04]  /*c7e0*/  IMAD.SHL.U32 R47, R47, 0x20, RZ ;  /* 0x000000202f2f7824 */ /* 0x000fc800078e00ff */
[----:B------:R-:W-:-:S04]  /*c7f0*/  IMAD.WIDE R104, R47, 0x2, R104 ;  /* 0x000000022f687825 */ /* 0x000fc800078e0268 */
[----:B------:R-:W-:Y:S01]  /*c800*/  IMAD.WIDE R106, R47, 0x2, R106 ;  /* 0x000000022f6a7825 */ /* 0x000fe200078e026a */
[----:B------:R0:W-:Y:S03]  /*c810*/  STL [R1+0x60], R104 ;  /* 0x0000606801007387 */ /* 0x0001e60000100800 */
[----:B------:R-:W-:Y:S01]  /*c820*/  IMAD.MOV.U32 R37, RZ, RZ, R107 ;  /* 0x000000ffff257224 */ /* 0x000fe200078e006b */
[----:B------:R-:W3:Y:S01]  /*c830*/  LDL.LU R202, [R1+0x2c0] ;  /* 0x0002c00001ca7983 */ /* 0x000ee20000300800 */
[----:B------:R-:W-:-:S03]  /*c840*/  IMAD.MOV.U32 R40, RZ, RZ, R105 ;  /* 0x000000ffff287224 */ /* 0x000fc600078e0069 */
[----:B------:R1:W-:Y:S01]  /*c850*/  STL [R1+0x64], R106 ;  /* 0x0000646a01007387 */ /* 0x0003e20000100800 */
[----:B0-----:R-:W-:Y:S02]  /*c860*/  IMAD.MOV.U32 R104, RZ, RZ, R43 ;  /* 0x000000ffff687224 */ /* 0x001fe400078e002b */
[----:B------:R-:W-:Y:S02]  /*c870*/  IMAD.MOV.U32 R105, RZ, RZ, R39 ;  /* 0x000000ffff697224 */ /* 0x000fe400078e0027 */
[----:B-1----:R-:W-:Y:S02]  /*c880*/  IMAD.MOV.U32 R106, RZ, RZ, R134 ;  /* 0x000000ffff6a7224 */ /* 0x002fe400078e0086 */
[----:B------:R-:W-:Y:S01]  /*c890*/  IMAD.MOV.U32 R107, RZ, RZ, R34 ;  /* 0x000000ffff6b7224 */ /* 0x000fe200078e0022 */
[----:B------:R-:W4:Y:S01]  /*c8a0*/  LDL.LU R134, [R1+0x2bc] ;  /* 0x0002bc0001867983 */ /* 0x000f220000300800 */
[----:B------:R-:W-:-:S04]  /*c8b0*/  IMAD.WIDE R104, R47, 0x2, R104 ;  /* 0x000000022f687825 */ /* 0x000fc800078e0268 */
[----:B------:R-:W-:Y:S01]  /*c8c0*/  IMAD.WIDE R106, R47, 0x2, R106 ;  /* 0x000000022f6a7825 */ /* 0x000fe200078e026a */
[----:B------:R-:W-:-:S03]  /*c8d0*/  MOV R39, R105 ;  /* 0x0000006900277202 */ /* 0x000fc60000000f00 */
[----:B------:R-:W-:Y:S01]  /*c8e0*/  IMAD.MOV.U32 R34, RZ, RZ, R107 ;  /* 0x000000ffff227224 */ /* 0x000fe200078e006b */
[----:B------:R0:W-:Y:S01]  /*c8f0*/  STL [R1+0x68], R106 ;  /* 0x0000686a01007387 */ /* 0x0001e20000100800 */
[----:B------:R-:W-:Y:S02]  /*c900*/  IMAD.MOV.U32 R43, RZ, RZ, R104 ;  /* 0x000000ffff2b7224 */ /* 0x000fe400078e0068 */
[----:B------:R-:W-:Y:S02]  /*c910*/  IMAD.MOV.U32 R104, RZ, RZ, R42 ;  /* 0x000000ffff687224 */ /* 0x000fe400078e002a */
[----:B------:R-:W-:Y:S02]  /*c920*/  IMAD.MOV.U32 R105, RZ, RZ, R36 ;  /* 0x000000ffff697224 */ /* 0x000fe400078e0024 */
[----:B0-----:R-:W-:Y:S02]  /*c930*/  IMAD.MOV.U32 R106, RZ, RZ, R204 ;  /* 0x000000ffff6a7224 */ /* 0x001fe400078e00cc */
[----:B------:R-:W-:Y:S01]  /*c940*/  IMAD.MOV.U32 R107, RZ, RZ, R31 ;  /* 0x000000ffff6b7224 */ /* 0x000fe200078e001f */
[----:B------:R-:W2:Y:S01]  /*c950*/  LDL.LU R204, [R1+0x2b8] ;  /* 0x0002b80001cc7983 */ /* 0x000ea20000300800 */
[----:B------:R-:W-:-:S04]  /*c960*/  IMAD.WIDE R104, R47, 0x2, R104 ;  /* 0x000000022f687825 */ /* 0x000fc800078e0268 */
[----:B------:R-:W-:-:S04]  /*c970*/  IMAD.WIDE R106, R47, 0x2, R106 ;  /* 0x000000022f6a7825 */ /* 0x000fc800078e026a */
[----:B------:R-:W-:Y:S01]  /*c980*/  IMAD.MOV.U32 R31, RZ, RZ, R107 ;  /* 0x000000ffff1f7224 */ /* 0x000fe200078e006b */
[----:B------:R0:W-:Y:S01]  /*c990*/  STL [R1+0x6c], R106 ;  /* 0x00006c6a01007387 */ /* 0x0001e20000100800 */
[----:B------:R-:W-:Y:S02]  /*c9a0*/  IMAD.MOV.U32 R42, RZ, RZ, R104 ;  /* 0x000000ffff2a7224 */ /* 0x000fe400078e0068 */
[----:B------:R-:W-:Y:S02]  /*c9b0*/  IMAD.MOV.U32 R36, RZ, RZ, R105 ;  /* 0x000000ffff247224 */ /* 0x000fe400078e0069 */
[----:B------:R-:W-:Y:S02]  /*c9c0*/  IMAD.MOV.U32 R104, RZ, RZ, R41 ;  /* 0x000000ffff687224 */ /* 0x000fe400078e0029 */
[----:B------:R-:W-:Y:S02]  /*c9d0*/  IMAD.MOV.U32 R105, RZ, RZ, R33 ;  /* 0x000000ffff697224 */ /* 0x000fe400078e0021 */
[----:B0-----:R-:W-:-:S02]  /*c9e0*/  IMAD.MOV.U32 R106, RZ, RZ, R135 ;  /* 0x000000ffff6a7224 */ /* 0x001fc400078e0087 */
        /* <DEDUP_REMOVED lines=21> */
[----:B------:R-:W-:-:S04]  /*cb40*/  IMAD.WIDE R104, R47, 0x2, R104 ;  /* 0x000000022f687825 */ /* 0x000fc800078e0268 */
[----:B0-----:R-:W-:Y:S02]  /*cb50*/  IMAD.MOV.U32 R106, RZ, RZ, R136 ;  /* 0x000000ffff6a7224 */ /* 0x001fe400078e0088 */
[----:B------:R-:W-:Y:S01]  /*cb60*/  IMAD.MOV.U32 R107, RZ, RZ, R22 ;  /* 0x000000ffff6b7224 */ /* 0x000fe200078e0016 */
[----:B------:R-:W2:Y:S03]  /*cb70*/  LDL.LU R136, [R1+0x2ac] ;  /* 0x0002ac0001887983 */ /* 0x000ea60000300800 */
[----:B------:R-:W-:-:S04]  /*cb80*/  IMAD.WIDE R106, R47, 0x2, R106 ;  /* 0x000000022f6a7825 */ /* 0x000fc800078e026a */
[----:B------:R-:W-:Y:S02]  /*cb90*/  IMAD.MOV.U32 R35, RZ, RZ, R104 ;  /* 0x000000ffff237224 */ /* 0x000fe400078e0068 */
[----:B------:R-:W-:Y:S01]  /*cba0*/  IMAD.MOV.U32 R27, RZ, RZ, R105 ;  /* 0x000000ffff1b7224 */ /* 0x000fe200078e0069 */
[----:B------:R0:W-:Y:S01]  /*cbb0*/  STL [R1+0x78], R106 ;  /* 0x0000786a01007387 */ /* 0x0001e20000100800 */
[----:B------:R-:W-:Y:S02]  /*cbc0*/  IMAD.MOV.U32 R104, RZ, RZ, R32 ;  /* 0x000000ffff687224 */ /* 0x000fe400078e0020 */
[----:B------:R-:W-:Y:S02]  /*cbd0*/  IMAD.MOV.U32 R105, RZ, RZ, R24 ;  /* 0x000000ffff697224 */ /* 0x000fe400078e0018 */
[----:B------:R-:W-:Y:S02]  /*cbe0*/  IMAD.MOV.U32 R22, RZ, RZ, R107 ;  /* 0x000000ffff167224 */ /* 0x000fe400078e006b */
[----:B------:R-:W-:-:S04]  /*cbf0*/  IMAD.WIDE R104, R47, 0x2, R104 ;  /* 0x000000022f687825 */ /* 0x000fc800078e0268 */
[----:B0-----:R-:W-:Y:S02]  /*cc00*/  IMAD.MOV.U32 R106, RZ, RZ, R208 ;  /* 0x000000ffff6a7224 */ /* 0x001fe400078e00d0 */
[----:B------:R-:W-:Y:S01]  /*cc10*/  IMAD.MOV.U32 R107, RZ, RZ, R20 ;  /* 0x000000ffff6b7224 */ /* 0x000fe200078e0014 */
[----:B------:R-:W2:Y:S01]  /*cc20*/  LDL.LU R208, [R1+0x2a8] ;  /* 0x0002a80001d07983 */ /* 0x000ea20000300800 */
[----:B------:R-:W-:Y:S02]  /*cc30*/  IMAD.MOV.U32 R32, RZ, RZ, R104 ;  /* 0x000000ffff207224 */ /* 0x000fe400078e0068 */
[----:B------:R-:W-:-:S04]  /*cc40*/  IMAD.WIDE R106, R47, 0x2, R106 ;  /* 0x000000022f6a7825 */ /* 0x000fc800078e026a */
[----:B------:R-:W-:Y:S02]  /*cc50*/  IMAD.MOV.U32 R24, RZ, RZ, R105 ;  /* 0x000000ffff187224 */ /* 0x000fe400078e0069 */
[----:B------:R-:W-:Y:S02]  /*cc60*/  IMAD.MOV.U32 R104, RZ, RZ, R29 ;  /* 0x000000ffff687224 */ /* 0x000fe400078e001d */
[----:B------:R-:W-:Y:S01]  /*cc70*/  IMAD.MOV.U32 R105, RZ, RZ, R21 ;  /* 0x000000ffff697224 */ /* 0x000fe200078e0015 */
[----:B------:R0:W-:Y:S01]  /*cc80*/  STL [R1+0x7c], R106 ;  /* 0x00007c6a01007387 */ /* 0x0001e20000100800 */
[----:B------:R-:W-:Y:S02]  /*cc90*/  IMAD.MOV.U32 R20, RZ, RZ, R107 ;  /* 0x000000ffff147224 */ /* 0x000fe400078e006b */
[----:B------:R-:W-:-:S04]  /*cca0*/  IMAD.WIDE R104, R47, 0x2, R104 ;  /* 0x000000022f687825 */ /* 0x000fc800078e0268 */
[----:B------:R-:W-:Y:S02]  /*ccb0*/  IMAD.MOV.U32 R29, RZ, RZ, R104 ;  /* 0x000000ffff1d7224 */ /* 0x000fe400078e0068 */
[----:B0-----:R-:W-:Y:S02]  /*ccc0*/  IMAD.MOV.U32 R106, RZ, RZ, R137 ;  /* 0x000000ffff6a7224 */ /* 0x001fe400078e0089 */
[----:B------:R-:W-:Y:S01]  /*ccd0*/  IMAD.MOV.U32 R107, RZ, RZ, R18 ;  /* 0x000000ffff6b7224 */ /* 0x000fe200078e0012 */
[----:B------:R-:W2:Y:S01]  /*cce0*/  LDL.LU R137, [R1+0x2a4] ;  /* 0x0002a40001897983 */ /* 0x000ea20000300800 */
[----:B------:R-:W-:Y:S02]  /*ccf0*/  IMAD.MOV.U32 R21, RZ, RZ, R105 ;  /* 0x000000ffff157224 */ /* 0x000fe400078e0069 */
[----:B------:R-:W-:-:S04]  /*cd00*/  IMAD.WIDE R106, R47, 0x2, R106 ;  /* 0x000000022f6a7825 */ /* 0x000fc800078e026a */
        /* <DEDUP_REMOVED lines=17> */
[----:B------:R-:W-:Y:S02]  /*ce20*/  IMAD.MOV.U32 R17, RZ, RZ, R105 ;  /* 0x000000ffff117224 */ /* 0x000fe400078e0069 */
[----:B0-----:R-:W-:Y:S02]  /*ce30*/  IMAD.MOV.U32 R106, RZ, RZ, R138 ;  /* 0x000000ffff6a7224 */ /* 0x001fe400078e008a */
[----:B------:R-:W-:Y:S01]  /*ce40*/  IMAD.MOV.U32 R107, RZ, RZ, R14 ;  /* 0x000000ffff6b7224 */ /* 0x000fe200078e000e */
[----:B------:R-:W2:Y:S01]  /*ce50*/  LDL.LU R138, [R1+0x29c] ;  /* 0x00029c00018a7983 */ /* 0x000ea20000300800 */
[----:B------:R-:W-:Y:S02]  /*ce60*/  IMAD.MOV.U32 R104, RZ, RZ, R170 ;  /* 0x000000ffff687224 */ /* 0x000fe400078e00aa */
[----:B------:R-:W-:-:S02]  /*ce70*/  IMAD.MOV.U32 R105, RZ, RZ, R15 ;  /* 0x000000ffff697224 */ /* 0x000fc400078e000f */
[----:B------:R-:W-:-:S04]  /*ce80*/  IMAD.WIDE R106, R47, 0x2, R106 ;  /* 0x000000022f6a7825 */ /* 0x000fc800078e026a */
[----:B------:R-:W-:Y:S01]  /*ce90*/  IMAD.WIDE R104, R47, 0x2, R104 ;  /* 0x000000022f687825 */ /* 0x000fe200078e0268 */
[----:B------:R0:W-:Y:S03]  /*cea0*/  STL [R1+0x88], R106 ;  /* 0x0000886a01007387 */ /* 0x0001e60000100800 */
[----:B------:R-:W-:Y:S02]  /*ceb0*/  IMAD.MOV.U32 R14, RZ, RZ, R107 ;  /* 0x000000ffff0e7224 */ /* 0x000fe400078e006b */
[----:B------:R-:W-:Y:S02]  /*cec0*/  IMAD.MOV.U32 R170, RZ, RZ, R104 ;  /* 0x000000ffffaa7224 */ /* 0x000fe400078e0068 */
[----:B------:R-:W-:Y:S02]  /*ced0*/  IMAD.MOV.U32 R15, RZ, RZ, R105 ;  /* 0x000000ffff0f7224 */ /* 0x000fe400078e0069 */
[----:B------:R-:W-:-:S02]  /*cee0*/  IMAD.MOV.U32 R104, RZ, RZ, R171 ;  /* 0x000000ffff687224 */ /* 0x000fc400078e00ab */
[----:B0-----:R-:W-:Y:S02]  /*cef0*/  IMAD.MOV.U32 R107, RZ, RZ, R212 ;  /* 0x000000ffff6b7224 */ /* 0x001fe400078e00d4 */
[----:B------:R-:W-:Y:S01]  /*cf00*/  IMAD.MOV.U32 R105, RZ, RZ, R13 ;  /* 0x000000ffff697224 */ /* 0x000fe200078e000d */
[----:B------:R-:W2:Y:S01]  /*cf10*/  LDL.LU R212, [R1+0x298] ;  /* 0x0002980001d47983 */ /* 0x000ea20000300800 */
[----:B------:R-:W-:Y:S02]  /*cf20*/  IMAD.MOV.U32 R13, RZ, RZ, R107 ;  /* 0x000000ffff0d7224 */ /* 0x000fe400078e006b */
[----:B------:R-:W-:-:S04]  /*cf30*/  IMAD.WIDE R104, R47, 0x2, R104 ;  /* 0x000000022f687825 */ /* 0x000fc800078e0268 */
[----:B------:R-:W-:Y:S02]  /*cf40*/  IMAD.MOV.U32 R107, RZ, RZ, R12 ;  /* 0x000000ffff6b7224 */ /* 0x000fe400078e000c */
[----:B------:R-:W-:Y:S02]  /*cf50*/  IMAD.MOV.U32 R12, RZ, RZ, R13 ;  /* 0x000000ffff0c7224 */ /* 0x000fe400078e000d */
[----:B------:R-:W-:Y:S02]  /*cf60*/  IMAD.MOV.U32 R13, RZ, RZ, R105 ;  /* 0x000000ffff0d7224 */ /* 0x000fe400078e0069 */
[----:B------:R-:W-:Y:S02]  /*cf70*/  IMAD.MOV.U32 R105, RZ, RZ, R12 ;  /* 0x000000ffff697224 */ /* 0x000fe400078e000c */
[----:B------:R-:W-:Y:S02]  /*cf80*/  IMAD.MOV.U32 R171, RZ, RZ, R104 ;  /* 0x000000ffffab7224 */ /* 0x000fe400078e0068 */
[----:B------:R-:W-:-:S02]  /*cf90*/  IMAD.MOV.U32 R106, RZ, RZ, R139 ;  /* 0x000000ffff6a7224 */ /* 0x000fc400078e008b */
[----:B------:R-:W-:Y:S01]  /*cfa0*/  IMAD.MOV.U32 R104, RZ, RZ, R105 ;  /* 0x000000ffff687224 */ /* 0x000fe200078e0069 */
[----:B------:R-:W2:Y:S01]  /*cfb0*/  LDL.LU R139, [R1+0x294] ;  /* 0x00029400018b7983 */ /* 0x000ea20000300800 */
[----:B------:R-:W-:Y:S02]  /*cfc0*/  IMAD.MOV.U32 R105, RZ, RZ, R173 ;  /* 0x000000ffff697224 */ /* 0x000fe400078e00ad */
[----:B------:R-:W-:-:S04]  /*cfd0*/  IMAD.WIDE R106, R47, 0x2, R106 ;  /* 0x000000022f6a7825 */ /* 0x000fc800078e026a */
[----:B------:R-:W-:Y:S01]  /*cfe0*/  IMAD.WIDE R104, R47, 0x2, R104 ;  /* 0x000000022f687825 */ /* 0x000fe200078e0268 */
[----:B------:R-:W-:Y:S03]  /*cff0*/  STL [R1+0x8c], R106 ;  /* 0x00008c6a01007387 */ /* 0x000fe60000100800 */
[----:B------:R-:W-:Y:S01]  /*d000*/  IMAD.MOV.U32 R173, RZ, RZ, R105 ;  /* 0x000000ffffad7224 */ /* 0x000fe200078e0069 */
[----:B------:R0:W-:Y:S02]  /*d010*/  STL [R1+0x90], R104 ;  /* 0x0000906801007387 */ /* 0x0001e40000100800 */
[----:B0-----:R-:W-:Y:S02]  /*d020*/  IMAD.MOV.U32 R105, RZ, RZ, R214 ;  /* 0x000000ffff697224 */ /* 0x001fe400078e00d6 */
[----:B------:R-:W2:Y:S02]  /*d030*/  LDL.LU R214, [R1+0x290] ;  /* 0x0002900001d67983 */ /* 0x000ea40000300800 */
[----:B------:R-:W-:Y:S01]  /*d040*/  IMAD.MOV.U32 R104, RZ, RZ, R105 ;  /* 0x000000ffff687224 */ /* 0x000fe200078e0069 */
[----:B------:R-:W-:-:S05]  /*d050*/  MOV R105, R175 ;  /* 0x000000af00697202 */ /* 0x000fca0000000f00 */
[----:B------:R-:W-:-:S04]  /*d060*/  IMAD.WIDE R104, R47, 0x2, R104 ;  /* 0x000000022f687825 */ /* 0x000fc800078e0268 */
[----:B------:R-:W-:Y:S01]  /*d070*/  IMAD.MOV.U32 R175, RZ, RZ, R105 ;  /* 0x000000ffffaf7224 */ /* 0x000fe200078e0069 */
[----:B------:R0:W-:Y:S02]  /*d080*/  STL [R1+0x94], R104 ;  /* 0x0000946801007387 */ /* 0x0001e40000100800 */
[----:B0-----:R-:W-:Y:S02]  /*d090*/  IMAD.MOV.U32 R105, RZ, RZ, R140 ;  /* 0x000000ffff697224 */ /* 0x001fe400078e008c */
[----:B------:R-:W2:Y:S02]  /*d0a0*/  LDL.LU R140, [R1+0x28c] ;  /* 0x00028c00018c7983 */ /* 0x000ea40000300800 */
[----:B------:R-:W-:Y:S02]  /*d0b0*/  IMAD.MOV.U32 R104, RZ, RZ, R105 ;  /* 0x000000ffff687224 */ /* 0x000fe400078e0069 */
[----:B------:R-:W-:-:S04]  /*d0c0*/  IMAD.MOV.U32 R105, RZ, RZ, R177 ;  /* 0x000000ffff697224 */ /* 0x000fc800078e00b1 */
        /* <DEDUP_REMOVED lines=67> */
[----:B------:R-:W2:Y:S03]  /*d500*/  LDL.LU R145, [R1+0x264] ;  /* 0x0002640001917983 */ /* 0x000ea60000300800 */
[----:B------:R-:W-:Y:S01]  /*d510*/  MOV R104, R105 ;  /* 0x0000006900687202 */ /* 0x000fe20000000f00 */
        /* <DEDUP_REMOVED lines=145> */
[----:B------:R-:W4:Y:S02]  /*de30*/  LDL.LU R246, [R1+0x210] ;  /* 0x0002100001f67983 */ /* 0x000f240000300800 */
[----:B------:R-:W-:Y:S02]  /*de40*/  IMAD.MOV.U32 R104, RZ, RZ, R105 ;  /* 0x000000ffff687224 */ /* 0x000fe400078e0069 */
[----:B------:R-:W-:-:S04]  /*de50*/  IMAD.MOV.U32 R105, RZ, RZ, R239 ;  /* 0x000000ffff697224 */ /* 0x000fc800078e00ef */
[----:B------:R-:W-:-:S04]  /*de60*/  IMAD.WIDE R104, R47, 0x2, R104 ;  /* 0x000000022f687825 */ /* 0x000fc800078e0268 */
[----:B------:R-:W-:Y:S01]  /*de70*/  IMAD.MOV.U32 R239, RZ, RZ, R105 ;  /* 0x000000ffffef7224 */ /* 0x000fe200078e0069 */
[----:B------:R0:W-:Y:S02]  /*de80*/  STL [R1+0x114], R104 ;  /* 0x0001146801007387 */ /* 0x0001e40000100800 */
[----:B0-----:R-:W-:Y:S02]  /*de90*/  IMAD.MOV.U32 R105, RZ, RZ, R156 ;  /* 0x000000ffff697224 */ /* 0x001fe400078e009c */
[----:B------:R-:W-:Y:S01]  /*dea0*/  IMAD.MOV.U32 R12, RZ, RZ, R107 ;  /* 0x000000ffff0c7224 */ /* 0x000fe200078e006b */
[----:B------:R-:W4:Y:S01]  /*deb0*/  LDL.LU R156, [R1+0x20c] ;  /* 0x00020c00019c7983 */ /* 0x000f220000300800 */
[----:B------:R-:W-:Y:S02]  /*dec0*/  IMAD.MOV.U32 R104, RZ, RZ, R105 ;  /* 0x000000ffff687224 */ /* 0x000fe400078e0069 */
[----:B------:R-:W-:-:S04]  /*ded0*/  IMAD.MOV.U32 R105, RZ, RZ, R241 ;  /* 0x000000ffff697224 */ /* 0x000fc800078e00f1 */
[----:B------:R-:W-:-:S04]  /*dee0*/  IMAD.WIDE R104, R47, 0x2, R104 ;  /* 0x000000022f687825 */ /* 0x000fc800078e0268 */
[----:B------:R-:W-:Y:S01]  /*def0*/  IMAD.MOV.U32 R106, RZ, RZ, R172 ;  /* 0x000000ffff6a7224 */ /* 0x000fe200078e00ac */
[----:B------:R0:W-:Y:S01]  /*df00*/  STL [R1+0x118], R104 ;  /* 0x0001186801007387 */ /* 0x0001e20000100800 */
[----:B------:R-:W-:Y:S02]  /*df10*/  IMAD.MOV.U32 R107, RZ, RZ, R11 ;  /* 0x000000ffff6b7224 */ /* 0x000fe400078e000b */
[----:B------:R-:W-:Y:S02]  /*df20*/  IMAD.MOV.U32 R241, RZ, RZ, R105 ;  /* 0x000000fffff17224 */ /* 0x000fe400078e0069 */
[----:B------:R-:W-:-:S04]  /*df30*/  IMAD.WIDE R106, R47, 0x2, R106 ;  /* 0x000000022f6a7825 */ /* 0x000fc800078e026a */
[----:B0-----:R-:W-:Y:S02]  /*df40*/  IMAD.MOV.U32 R105, RZ, RZ, R248 ;  /* 0x000000ffff697224 */ /* 0x001fe400078e00f8 */
[----:B------:R-:W-:Y:S01]  /*df50*/  IMAD.MOV.U32 R172, RZ, RZ, R106 ;  /* 0x000000ffffac7224 */ /* 0x000fe200078e006a */
[----:B------:R-:W4:Y:S01]  /*df60*/  LDL.LU R248, [R1+0x208] ;  /* 0x0002080001f87983 */ /* 0x000f220000300800 */
[----:B------:R-:W-:Y:S02]  /*df70*/  IMAD.MOV.U32 R104, RZ, RZ, R105 ;  /* 0x000000ffff687224 */ /* 0x000fe400078e0069 */
[----:B------:R-:W-:Y:S02]  /*df80*/  IMAD.MOV.U32 R105, RZ, RZ, R243 ;  /* 0x000000ffff697224 */ /* 0x000fe400078e00f3 */
[----:B------:R-:W-:Y:S02]  /*df90*/  IMAD.MOV.U32 R11, RZ, RZ, R107 ;  /* 0x000000ffff0b7224 */ /* 0x000fe400078e006b */
[----:B------:R-:W-:-:S02]  /*dfa0*/  IMAD.MOV.U32 R106, RZ, RZ, R174 ;  /* 0x000000ffff6a7224 */ /* 0x000fc400078e00ae */
[----:B------:R-:W-:Y:S02]  /*dfb0*/  IMAD.MOV.U32 R107, RZ, RZ, R10 ;  /* 0x000000ffff6b7224 */ /* 0x000fe400078e000a */
        /* <DEDUP_REMOVED lines=9> */
[----:B------:R-:W4:Y:S01]  /*e050*/  LDL.LU R157, [R1+0x204] ;  /* 0x00020400019d7983 */ /* 0x000f220000300800 */
[----:B------:R-:W-:Y:S02]  /*e060*/  IMAD.MOV.U32 R104, RZ, RZ, R105 ;  /* 0x000000ffff687224 */ /* 0x000fe400078e0069 */
[----:B------:R-:W-:Y:S02]  /*e070*/  IMAD.MOV.U32 R105, RZ, RZ, R245 ;  /* 0x000000ffff697224 */ /* 0x000fe400078e00f5 */
[----:B------:R-:W-:-:S04]  /*e080*/  IMAD.WIDE R106, R47, 0x2, R106 ;  /* 0x000000022f6a7825 */ /* 0x000fc800078e026a */
[----:B------:R-:W-:-:S04]  /*e090*/  IMAD.WIDE R104, R47, 0x2, R104 ;  /* 0x000000022f687825 */ /* 0x000fc800078e0268 */
[----:B------:R-:W-:Y:S02]  /*e0a0*/  IMAD.MOV.U32 R176, RZ, RZ, R106 ;  /* 0x000000ffffb07224 */ /* 0x000fe400078e006a */
        /* <DEDUP_REMOVED lines=9> */
[----:B------:R-:W4:Y:S01]  /*e140*/  LDL.LU R250, [R1+0x200] ;  /* 0x0002000001fa7983 */ /* 0x000f220000300800 */
[----:B------:R-:W-:Y:S02]  /*e150*/  IMAD.MOV.U32 R104, RZ, RZ, R105 ;  /* 0x000000ffff687224 */ /* 0x000fe400078e0069 */
[----:B------:R-:W-:Y:S02]  /*e160*/  IMAD.MOV.U32 R106, RZ, RZ, R180 ;  /* 0x000000ffff6a7224 */ /* 0x000fe400078e00b4 */
[----:B------:R-:W-:-:S02]  /*e170*/  IMAD.MOV.U32 R107, RZ, RZ, R7 ;  /* 0x000000ffff6b7224 */ /* 0x000fc400078e0007 */
[----:B------:R-:W-:Y:S02]  /*e180*/  IMAD.MOV.U32 R105, RZ, RZ, R247 ;  /* 0x000000ffff697224 */ /* 0x000fe400078e00f7 */
        /* <DEDUP_REMOVED lines=25> */
[----:B------:R-:W4:Y:S01]  /*e320*/  LDL.LU R252, [R1+0x1f8] ;  /* 0x0001f80001fc7983 */ /* 0x000f220000300800 */
[----:B------:R-:W-:-:S04]  /*e330*/  IMAD.MOV.U32 R107, RZ, RZ, R4 ;  /* 0x000000ffff6b7224 */ /* 0x000fc800078e0004 */
[----:B------:R-:W-:-:S04]  /*e340*/  IMAD.WIDE R106, R47, 0x2, R106 ;  /* 0x000000022f6a7825 */ /* 0x000fc800078e026a */
[----:B------:R-:W-:Y:S02]  /*e350*/  IMAD.MOV.U32 R186, RZ, RZ, R106 ;  /* 0x000000ffffba7224 */ /* 0x000fe400078e006a */
[----:B------:R-:W-:Y:S02]  /*e360*/  IMAD.MOV.U32 R4, RZ, RZ, R107 ;  /* 0x000000ffff047224 */ /* 0x000fe400078e006b */
[----:B------:R-:W-:Y:S02]  /*e370*/  IMAD.MOV.U32 R106, RZ, RZ, R188 ;  /* 0x000000ffff6a7224 */ /* 0x000fe400078e00bc */
        /* <DEDUP_REMOVED lines=29> */
[----:B--2---:R-:W-:Y:S02]  /*e550*/  IMAD.MOV.U32 R106, RZ, RZ, R200 ;  /* 0x000000ffff6a7224 */ /* 0x004fe400078e00c8 */
[----:B------:R-:W-:-:S04]  /*e560*/  IMAD.MOV.U32 R107, RZ, RZ, R132 ;  /* 0x000000ffff6b7224 */ /* 0x000fc800078e0084 */
[----:B------:R-:W-:-:S04]  /*e570*/  IMAD.WIDE R106, R47, 0x2, R106 ;  /* 0x000000022f6a7825 */ /* 0x000fc800078e026a */
[----:B------:R-:W-:Y:S02]  /*e580*/  IMAD.MOV.U32 R200, RZ, RZ, R106 ;  /* 0x000000ffffc87224 */ /* 0x000fe400078e006a */
[----:B------:R-:W-:Y:S02]  /*e590*/  IMAD.MOV.U32 R132, RZ, RZ, R107 ;  /* 0x000000ffff847224 */ /* 0x000fe400078e006b */
[----:B---3--:R-:W-:Y:S02]  /*e5a0*/  IMAD.MOV.U32 R106, RZ, RZ, R202 ;  /* 0x000000ffff6a7224 */ /* 0x008fe400078e00ca */
[----:B------:R-:W-:-:S04]  /*e5b0*/  IMAD.MOV.U32 R107, RZ, RZ, R133 ;  /* 0x000000ffff6b7224 */ /* 0x000fc800078e0085 */
[----:B------:R-:W-:-:S04]  /*e5c0*/  IMAD.WIDE R106, R47, 0x2, R106 ;  /* 0x000000022f6a7825 */ /* 0x000fc800078e026a */
[----:B------:R-:W-:Y:S02]  /*e5d0*/  IMAD.MOV.U32 R202, RZ, RZ, R106 ;  /* 0x000000ffffca7224 */ /* 0x000fe400078e006a */
[----:B------:R-:W-:Y:S02]  /*e5e0*/  IMAD.MOV.U32 R133, RZ, RZ, R107 ;  /* 0x000000ffff857224 */ /* 0x000fe400078e006b */
[----:B------:R-:W-:Y:S02]  /*e5f0*/  IMAD.MOV.U32 R106, RZ, RZ, R204 ;  /* 0x000000ffff6a7224 */ /* 0x000fe400078e00cc */
[----:B----4-:R-:W-:-:S04]  /*e600*/  IMAD.MOV.U32 R107, RZ, RZ, R134 ;  /* 0x000000ffff6b7224 */ /* 0x010fc800078e0086 */
        /* <DEDUP_REMOVED lines=31> */
[----:B------:R-:W-:Y:S01]  /*e800*/  IMAD.MOV.U32 R140, RZ, RZ, R107 ;  /* 0x000000ffff8c7224 */ /* 0x000fe200078e006b */
[----:B------:R-:W-:Y:S01]  /*e810*/  MOV R107, R141 ;  /* 0x0000008d006b7202 */ /* 0x000fe20000000f00 */
        /* <DEDUP_REMOVED lines=81> */
[----:B------:R-:W-:Y:S02]  /*ed30*/  IMAD.MOV.U32 R107, RZ, RZ, R157 ;  /* 0x000000ffff6b7224 */ /* 0x000fe400078e009d */
[----:B------:R-:W-:Y:S02]  /*ed40*/  IMAD.MOV.U32 R104, RZ, RZ, R105 ;  /* 0x000000ffff687224 */ /* 0x000fe400078e0069 */
[----:B------:R-:W-:-:S04]  /*ed50*/  IMAD.WIDE R106, R47, 0x2, R106 ;  /* 0x000000022f6a7825 */ /* 0x000fc800078e026a */
[----:B------:R-:W-:Y:S02]  /*ed60*/  IMAD.MOV.U32 R105, RZ, RZ, R251 ;  /* 0x000000ffff697224 */ /* 0x000fe400078e00fb */
[----:B------:R-:W-:Y:S02]  /*ed70*/  IMAD.MOV.U32 R250, RZ, RZ, R106 ;  /* 0x000000fffffa7224 */ /* 0x000fe400078e006a */
[----:B------:R-:W-:Y:S02]  /*ed80*/  IMAD.MOV.U32 R157, RZ, RZ, R107 ;  /* 0x000000ffff9d7224 */ /* 0x000fe400078e006b */
[----:B------:R-:W-:Y:S02]  /*ed90*/  IMAD.MOV.U32 R106, RZ, RZ, R252 ;  /* 0x000000ffff6a7224 */ /* 0x000fe400078e00fc */
        /* <DEDUP_REMOVED lines=9> */
[----:B------:R-:W2:Y:S01]  /*ee30*/  LDL.LU R168, [R1+0x1f4] ;  /* 0x0001f40001a87983 */ /* 0x000ea20000300800 */
[----:B------:R-:W-:-:S03]  /*ee40*/  IMAD.MOV.U32 R105, RZ, RZ, R169 ;  /* 0x000000ffff697224 */ /* 0x000fc600078e00a9 */
[----:B------:R-:W3:Y:S04]  /*ee50*/  LDL.LU R169, [R1+0x1f0] ;  /* 0x0001f00001a97983 */ /* 0x000ee80000300800 */
[----:B------:R-:W4:Y:S04]  /*ee60*/  LDL.LU R159, [R1+0x1ec] ;  /* 0x0001ec00019f7983 */ /* 0x000f280000300800 */
[----:B------:R-:W2:Y:S01]  /*ee70*/  LDL.LU R107, [R1+0x4] ;  /* 0x00000400016b7983 */ /* 0x000ea20000300800 */
[----:B------:R-:W-:-:S04]  /*ee80*/  LOP3.LUT R105, R105, R104, RZ, 0x3c, !PT ;  /* 0x0000006869697212 */ /* 0x000fc800078e3cff */
[----:B------:R-:W-:-:S04]  /*ee90*/  LOP3.LUT R104, R105, R104, RZ, 0x3c, !PT ;  /* 0x0000006869687212 */ /* 0x000fc800078e3cff */
[----:B------:R-:W-:-:S05]  /*eea0*/  LOP3.LUT R105, R105, R104, RZ, 0x3c, !PT ;  /* 0x0000006869697212 */ /* 0x000fca00078e3cff */
[----:B------:R-:W-:-:S05]  /*eeb0*/  IMAD.WIDE R104, R47, 0x2, R104 ;  /* 0x000000022f687825 */ /* 0x000fca00078e0268 */
[----:B------:R0:W-:Y:S04]  /*eec0*/  STL [R1+0x130], R104 ;  /* 0x0001306801007387 */ /* 0x0001e80000100800 */
[----:B------:R1:W-:Y:S01]  /*eed0*/  STL [R1], R105 ;  /* 0x0000006901007387 */ /* 0x0003e20000100800 */
[----:B0-----:R-:W-:Y:S02]  /*eee0*/  IMAD.MOV.U32 R104, RZ, RZ, R160 ;  /* 0x000000ffff687224 */ /* 0x001fe400078e00a0 */
[----:B-1----:R-:W-:Y:S01]  /*eef0*/  IMAD.MOV.U32 R105, RZ, RZ, R106 ;  /* 0x000000ffff697224 */ /* 0x002fe200078e006a */
[----:B------:R-:W3:Y:S04]  /*ef00*/  LDL.LU R160, [R1+0x1e8] ;  /* 0x0001e80001a07983 */ /* 0x000ee80000300800 */
[----:B------:R-:W-:-:S04]  /*ef10*/  LOP3.LUT R105, R105, R104, RZ, 0x3c, !PT ;  /* 0x0000006869697212 */ /* 0x000fc800078e3cff */
[----:B------:R-:W-:-:S04]  /*ef20*/  LOP3.LUT R104, R105, R104, RZ, 0x3c, !PT ;  /* 0x0000006869687212 */ /* 0x000fc800078e3cff */
[----:B------:R-:W-:-:S05]  /*ef30*/  LOP3.LUT R105, R105, R104, RZ, 0x3c, !PT ;  /* 0x0000006869697212 */ /* 0x000fca00078e3cff */
[----:B------:R-:W-:-:S04]  /*ef40*/  IMAD.WIDE R104, R47, 0x2, R104 ;  /* 0x000000022f687825 */ /* 0x000fc800078e0268 */
[----:B--2---:R-:W-:Y:S02]  /*ef50*/  IMAD.MOV.U32 R106, RZ, RZ, R107 ;  /* 0x000000ffff6a7224 */ /* 0x004fe400078e006b */
[----:B----4-:R-:W-:-:S04]  /*ef60*/  IMAD.MOV.U32 R107, RZ, RZ, R159 ;  /* 0x000000ffff6b7224 */ /* 0x010fc800078e009f */
[----:B------:R-:W-:-:S05]  /*ef70*/  IMAD.WIDE R106, R47, 0x2, R106 ;  /* 0x000000022f6a7825 */ /* 0x000fca00078e026a */
[----:B------:R0:W-:Y:S01]  /*ef80*/  STL [R1+0x4], R106 ;  /* 0x0000046a01007387 */ /* 0x0001e20000100800 */
[----:B------:R-:W-:Y:S02]  /*ef90*/  IMAD.MOV.U32 R159, RZ, RZ, R107 ;  /* 0x000000ffff9f7224 */ /* 0x000fe400078e006b */
[----:B0-----:R-:W-:Y:S02]  /*efa0*/  IMAD.MOV.U32 R106, RZ, RZ, R161 ;  /* 0x000000ffff6a7224 */ /* 0x001fe400078e00a1 */
[----:B------:R-:W2:Y:S04]  /*efb0*/  LDL.LU R161, [R1+0x1e4] ;  /* 0x0001e40001a17983 */ /* 0x000ea80000300800 */
[----:B------:R-:W4:Y:S04]  /*efc0*/  LDL.LU R107, [R1+0xc] ;  /* 0x00000c00016b7983 */ /* 0x000f280000300800 */
[----:B------:R0:W-:Y:S04]  /*efd0*/  STL [R1+0x134], R104 ;  /* 0x0001346801007387 */ /* 0x0001e80000100800 */
[----:B------:R1:W-:Y:S01]  /*efe0*/  STL [R1+0x8], R105 ;  /* 0x0000086901007387 */ /* 0x0003e20000100800 */
[----:B0-----:R-:W-:-:S03]  /*eff0*/  IMAD.MOV.U32 R104, RZ, RZ, R163 ;  /* 0x000000ffff687224 */ /* 0x001fc600078e00a3 */
[----:B------:R-:W2:Y:S01]  /*f000*/  LDL.LU R163, [R1+0x1e0] ;  /* 0x0001e00001a37983 */ /* 0x000ea20000300800 */
[----:B-1----:R-:W-:-:S05]  /*f010*/  IMAD.MOV.U32 R105, RZ, RZ, R106 ;  /* 0x000000ffff697224 */ /* 0x002fca00078e006a */
[----:B------:R-:W-:-:S04]  /*f020*/  LOP3.LUT R105, R105, R104, RZ, 0x3c, !PT ;  /* 0x0000006869697212 */ /* 0x000fc800078e3cff */
[----:B------:R-:W-:-:S04]  /*f030*/  LOP3.LUT R104, R105, R104, RZ, 0x3c, !PT ;  /* 0x0000006869687212 */ /* 0x000fc800078e3cff */
[----:B------:R-:W-:-:S05]  /*f040*/  LOP3.LUT R105, R105, R104, RZ, 0x3c, !PT ;  /* 0x0000006869697212 */ /* 0x000fca00078e3cff */
[----:B------:R-:W-:-:S04]  /*f050*/  IMAD.WIDE R104, R47, 0x2, R104 ;  /* 0x000000022f687825 */ /* 0x000fc800078e0268 */
[----:B----4-:R-:W-:Y:S02]  /*f060*/  IMAD.MOV.U32 R106, RZ, RZ, R107 ;  /* 0x000000ffff6a7224 */ /* 0x010fe400078e006b */
[----:B---3--:R-:W-:-:S04]  /*f070*/  IMAD.MOV.U32 R107, RZ, RZ, R160 ;  /* 0x000000ffff6b7224 */ /* 0x008fc800078e00a0 */
[----:B------:R-:W-:-:S04]  /*f080*/  IMAD.WIDE R106, R47, 0x2, R106 ;  /* 0x000000022f6a7825 */ /* 0x000fc800078e026a */
[----:B------:R-:W-:Y:S01]  /*f090*/  IMAD.MOV.U32 R160, RZ, RZ, R107 ;  /* 0x000000ffffa07224 */ /* 0x000fe200078e006b */
[----:B------:R2:W-:Y:S04]  /*f0a0*/  STL [R1+0xc], R106 ;  /* 0x00000c6a01007387 */ /* 0x0005e80000100800 */
[----:B------:R0:W-:Y:S01]  /*f0b0*/  STL [R1+0x138], R104 ;  /* 0x0001386801007387 */ /* 0x0001e20000100800 */
[----:B--2---:R-:W-:Y:S02]  /*f0c0*/  IMAD.MOV.U32 R106, RZ, RZ, R163 ;  /* 0x000000ffff6a7224 */ /* 0x004fe400078e00a3 */
[----:B------:R-:W-:Y:S01]  /*f0d0*/  IMAD.MOV.U32 R107, RZ, RZ, R161 ;  /* 0x000000ffff6b7224 */ /* 0x000fe200078e00a1 */
[----:B------:R1:W-:Y:S01]  /*f0e0*/  STL [R1+0x10], R105 ;  /* 0x0000106901007387 */ /* 0x0003e20000100800 */
[----:B0-----:R-:W-:-:S02]  /*f0f0*/  IMAD.MOV.U32 R104, RZ, RZ, R128 ;  /* 0x000000ffff687224 */ /* 0x001fc400078e0080 */
[----:B------:R-:W-:Y:S01]  /*f100*/  IMAD.WIDE R106, R47, 0x2, R106 ;  /* 0x000000022f6a7825 */ /* 0x000fe200078e026a */
[----:B------:R-:W2:Y:S03]  /*f110*/  LDL.LU R128, [R1+0x1dc] ;  /* 0x0001dc0001807983 */ /* 0x000ea60000300800 */
[----:B-1----:R-:W-:Y:S02]  /*f120*/  IMAD.MOV.U32 R105, RZ, RZ, R162 ;  /* 0x000000ffff697224 */ /* 0x002fe400078e00a2 */
[----:B------:R-:W3:Y:S01]  /*f130*/  LDL.LU R162, [R1+0x1d8] ;  /* 0x0001d80001a27983 */ /* 0x000ee20000300800 */
[----:B------:R-:W-:-:S03]  /*f140*/  IMAD.MOV.U32 R161, RZ, RZ, R107 ;  /* 0x000000ffffa17224 */ /* 0x000fc600078e006b */
[----:B------:R-:W4:Y:S04]  /*f150*/  LDL.LU R163, [R1+0x1d4] ;  /* 0x0001d40001a37983 */ /* 0x000f280000300800 */
[----:B------:R0:W-:Y:S02]  /*f160*/  STL [R1+0x14], R106 ;  /* 0x0000146a01007387 */ /* 0x0001e40000100800 */
[----:B0-----:R-:W-:Y:S02]  /*f170*/  IMAD.MOV.U32 R106, RZ, RZ, R166 ;  /* 0x000000ffff6a7224 */ /* 0x001fe400078e00a6 */
[----:B------:R-:W2:Y:S04]  /*f180*/  LDL.LU R166, [R1+0x1d0] ;  /* 0x0001d00001a67983 */ /* 0x000ea80000300800 */
[----:B------:R-:W2:Y:S01]  /*f190*/  LDL.LU R107, [R1+0x1c] ;  /* 0x00001c00016b7983 */ /* 0x000ea20000300800 */
[----:B------:R-:W-:-:S04]  /*f1a0*/  LOP3.LUT R105, R105, R104, RZ, 0x3c, !PT ;  /* 0x0000006869697212 */ /* 0x000fc800078e3cff */
[----:B------:R-:W-:-:S04]  /*f1b0*/  LOP3.LUT R104, R105, R104, RZ, 0x3c, !PT ;  /* 0x0000006869687212 */ /* 0x000fc800078e3cff */
[----:B------:R-:W-:-:S05]  /*f1c0*/  LOP3.LUT R105, R105, R104, RZ, 0x3c, !PT ;  /* 0x0000006869697212 */ /* 0x000fca00078e3cff */
[----:B------:R-:W-:-:S05]  /*f1d0*/  IMAD.WIDE R104, R47, 0x2, R104 ;  /* 0x000000022f687825 */ /* 0x000fca00078e0268 */
[----:B------:R0:W-:Y:S04]  /*f1e0*/  STL [R1+0x13c], R104 ;  /* 0x00013c6801007387 */ /* 0x0001e80000100800 */
[----:B------:R1:W-:Y:S01]  /*f1f0*/  STL [R1+0x18], R105 ;  /* 0x0000186901007387 */ /* 0x0003e20000100800 */
[----:B0-----:R-:W-:Y:S02]  /*f200*/  IMAD.MOV.U32 R104, RZ, RZ, R164 ;  /* 0x000000ffff687224 */ /* 0x001fe400078e00a4 */
[----:B-1----:R-:W-:Y:S01]  /*f210*/  IMAD.MOV.U32 R105, RZ, RZ, R106 ;  /* 0x000000ffff697224 */ /* 0x002fe200078e006a */
[----:B------:R-:W4:Y:S04]  /*f220*/  LDL.LU R164, [R1+0x1cc] ;  /* 0x0001cc0001a47983 */ /* 0x000f280000300800 */
[----:B------:R-:W-:-:S04]  /*f230*/  LOP3.LUT R105, R105, R104, RZ, 0x3c, !PT ;  /* 0x0000006869697212 */ /* 0x000fc800078e3cff */
[----:B------:R-:W-:-:S04]  /*f240*/  LOP3.LUT R104, R105, R104, RZ, 0x3c, !PT ;  /* 0x0000006869687212 */ /* 0x000fc800078e3cff */
[----:B------:R-:W-:-:S05]  /*f250*/  LOP3.LUT R105, R105, R104, RZ, 0x3c, !PT ;  /* 0x0000006869697212 */ /* 0x000fca00078e3cff */
[----:B------:R-:W-:-:S04]  /*f260*/  IMAD.WIDE R104, R47, 0x2, R104 ;  /* 0x000000022f687825 */ /* 0x000fc800078e0268 */
[----:B--2---:R-:W-:Y:S02]  /*f270*/  IMAD.MOV.U32 R106, RZ, RZ, R107 ;  /* 0x000000ffff6a7224 */ /* 0x004fe400078e006b */
[----:B---3--:R-:W-:-:S04]  /*f280*/  IMAD.MOV.U32 R107, RZ, RZ, R162 ;  /* 0x000000ffff6b7224 */ /* 0x008fc800078e00a2 */
[----:B------:R-:W-:-:S05]  /*f290*/  IMAD.WIDE R106, R47, 0x2, R106 ;  /* 0x000000022f6a7825 */ /* 0x000fca00078e026a */
[----:B------:R-:W-:Y:S04]  /*f2a0*/  STL [R1+0x1c], R106 ;  /* 0x00001c6a01007387 */ /* 0x000fe80000100800 */
[----:B------:R0:W-:Y:S04]  /*f2b0*/  STL [R1+0x140], R104 ;  /* 0x0001406801007387 */ /* 0x0001e80000100800 */
[----:B------:R1:W-:Y:S01]  /*f2c0*/  STL [R1+0x20], R105 ;  /* 0x0000206901007387 */ /* 0x0003e20000100800 */
[----:B0-----:R-:W-:-:S03]  /*f2d0*/  IMAD.MOV.U32 R104, RZ, RZ, R45 ;  /* 0x000000ffff687224 */ /* 0x001fc600078e002d */
[----:B------:R-:W2:Y:S01]  /*f2e0*/  LDL.LU R45, [R1+0x1c8] ;  /* 0x0001c800012d7983 */ /* 0x000ea20000300800 */
[----:B-1----:R-:W-:Y:S02]  /*f2f0*/  IMAD.MOV.U32 R105, RZ, RZ, R165 ;  /* 0x000000ffff697224 */ /* 0x002fe400078e00a5 */
[----:B------:R-:W-:Y:S01]  /*f300*/  IMAD.MOV.U32 R162, RZ, RZ, R107 ;  /* 0x000000ffffa27224 */ /* 0x000fe200078e006b */
[----:B------:R-:W3:Y:S02]  /*f310*/  LDL.LU R165, [R1+0x1c4] ;  /* 0x0001c40001a57983 */ /* 0x000ee40000300800 */
[-C--:B------:R-:W-:Y:S01]  /*f320*/  LOP3.LUT R105, R105, R104.reuse, RZ, 0x3c, !PT ;  /* 0x0000006869697212 */ /* 0x080fe200078e3cff */
[----:B------:R-:W-:Y:S02]  /*f330*/  IMAD.MOV.U32 R106, RZ, RZ, R166 ;  /* 0x000000ffff6a7224 */ /* 0x000fe400078e00a6 */
[----:B----4-:R-:W-:Y:S01]  /*f340*/  IMAD.MOV.U32 R107, RZ, RZ, R163 ;  /* 0x000000ffff6b7224 */ /* 0x010fe200078e00a3 */
[----:B------:R-:W-:Y:S01]  /*f350*/  LOP3.LUT R104, R105, R104, RZ, 0x3c, !PT ;  /* 0x0000006869687212 */ /* 0x000fe200078e3cff */
[----:B------:R-:W4:Y:S02]  /*f360*/  LDL.LU R166, [R1+0x1c0] ;  /* 0x0001c00001a67983 */ /* 0x000f240000300800 */
[----:B------:R-:W-:Y:S01]  /*f370*/  IMAD.WIDE R106, R47, 0x2, R106 ;  /* 0x000000022f6a7825 */ /* 0x000fe200078e026a */
[----:B------:R-:W-:-:S03]  /*f380*/  LOP3.LUT R105, R105, R104, RZ, 0x3c, !PT ;  /* 0x0000006869697212 */ /* 0x000fc600078e3cff */
[----:B------:R-:W-:Y:S01]  /*f390*/  IMAD.MOV.U32 R163, RZ, RZ, R107 ;  /* 0x000000ffffa37224 */ /* 0x000fe200078e006b */
[----:B------:R0:W-:Y:S01]  /*f3a0*/  STL [R1+0x24], R106 ;  /* 0x0000246a01007387 */ /* 0x0001e20000100800 */
[----:B------:R-:W-:-:S05]  /*f3b0*/  IMAD.WIDE R104, R47, 0x2, R104 ;  /* 0x000000022f687825 */ /* 0x000fca00078e0268 */
[----:B------:R1:W-:Y:S01]  /*f3c0*/  STL [R1+0x144], R104 ;  /* 0x0001446801007387 */ /* 0x0003e20000100800 */
[----:B0-----:R-:W-:-:S03]  /*f3d0*/  IMAD.MOV.U32 R107, RZ, RZ, R164 ;  /* 0x000000ffff6b7224 */ /* 0x001fc600078e00a4 */
[----:B------:R0:W-:Y:S01]  /*f3e0*/  STL [R1+0x28], R105 ;  /* 0x0000286901007387 */ /* 0x0001e20000100800 */
[----:B-1----:R-:W-:-:S03]  /*f3f0*/  IMAD.MOV.U32 R104, RZ, RZ, R44 ;  /* 0x000000ffff687224 */ /* 0x002fc600078e002c */
[----:B------:R-:W3:Y:S01]  /*f400*/  LDL.LU R44, [R1+0x1bc] ;  /* 0x0001bc00012c7983 */ /* 0x000ee20000300800 */
[----:B0-----:R-:W-:-:S03]  /*f410*/  IMAD.MOV.U32 R105, RZ, RZ, R167 ;  /* 0x000000ffff697224 */ /* 0x001fc600078e00a7 */
[----:B------:R-:W3:Y:S02]  /*f420*/  LDL.LU R167, [R1+0x1b8] ;  /* 0x0001b80001a77983 */ /* 0x000ee40000300800 */
[----:B------:R-:W-:-:S04]  /*f430*/  LOP3.LUT R105, R105, R104, RZ, 0x3c, !PT ;  /* 0x0000006869697212 */ /* 0x000fc800078e3cff */
[----:B------:R-:W-:-:S04]  /*f440*/  LOP3.LUT R104, R105, R104, RZ, 0x3c, !PT ;  /* 0x0000006869687212 */ /* 0x000fc800078e3cff */
[----:B------:R-:W-:-:S05]  /*f450*/  LOP3.LUT R105, R105, R104, RZ, 0x3c, !PT ;  /* 0x0000006869697212 */ /* 0x000fca00078e3cff */
[----:B------:R-:W-:-:S04]  /*f460*/  IMAD.WIDE R104, R47, 0x2, R104 ;  /* 0x000000022f687825 */ /* 0x000fc800078e0268 */
[----:B--2---:R-:W-:Y:S02]  /*f470*/  IMAD.MOV.U32 R106, RZ, RZ, R45 ;  /* 0x000000ffff6a7224 */ /* 0x004fe400078e002d */
[----:B------:R-:W2:Y:S02]  /*f480*/  LDL.LU R45, [R1+0x1b4] ;  /* 0x0001b400012d7983 */ /* 0x000ea40000300800 */
[----:B------:R-:W-:-:S05]  /*f490*/  IMAD.WIDE R106, R47, 0x2, R106 ;  /* 0x000000022f6a7825 */ /* 0x000fca00078e026a */
[----:B------:R0:W-:Y:S01]  /*f4a0*/  STL [R1+0x2c], R106 ;  /* 0x00002c6a01007387 */ /* 0x0001e20000100800 */
[----:B------:R-:W-:Y:S02]  /*f4b0*/  IMAD.MOV.U32 R164, RZ, RZ, R107 ;  /* 0x000000ffffa47224 */ /* 0x000fe400078e006b */
[----:B0-----:R-:W-:Y:S02]  /*f4c0*/  IMAD.MOV.U32 R106, RZ, RZ, R168 ;  /* 0x000000ffff6a7224 */ /* 0x001fe400078e00a8 */
[----:B------:R-:W2:Y:S04]  /*f4d0*/  LDL.LU R168, [R1+0x1b0] ;  /* 0x0001b00001a87983 */ /* 0x000ea80000300800 */
[----:B------:R-:W2:Y:S04]  /*f4e0*/  LDL.LU R107, [R1+0x34] ;  /* 0x00003400016b7983 */ /* 0x000ea80000300800 */
[----:B------:R0:W-:Y:S04]  /*f4f0*/  STL [R1+0x148], R104 ;  /* 0x0001486801007387 */ /* 0x0001e80000100800 */
[----:B------:R1:W-:Y:S01]  /*f500*/  STL [R1+0x30], R105 ;  /* 0x0000306901007387 */ /* 0x0003e20000100800 */
[----:B0-----:R-:W-:-:S03]  /*f510*/  MOV R104, R46 ;  /* 0x0000002e00687202 */ /* 0x001fc60000000f00 */
[----:B------:R-:W4:Y:S01]  /*f520*/  LDL.LU R46, [R1+0x1ac] ;  /* 0x0001ac00012e7983 */ /* 0x000f220000300800 */
[----:B-1----:R-:W-:-:S05]  /*f530*/  IMAD.MOV.U32 R105, RZ, RZ, R106 ;  /* 0x000000ffff697224 */ /* 0x002fca00078e006a */
        /* <DEDUP_REMOVED lines=10> */
[----:B0-----:R-:W-:Y:S02]  /*f5e0*/  IMAD.MOV.U32 R104, RZ, RZ, R169 ;  /* 0x000000ffff687224 */ /* 0x001fe400078e00a9 */
[----:B-1----:R-:W-:Y:S01]  /*f5f0*/  IMAD.MOV.U32 R105, RZ, RZ, R128 ;  /* 0x000000ffff697224 */ /* 0x002fe200078e0080 */
[----:B------:R-:W2:Y:S04]  /*f600*/  LDL.LU R169, [R1+0x1a8] ;  /* 0x0001a80001a97983 */ /* 0x000ea80000300800 */
[-C--:B------:R-:W-:Y:S01]  /*f610*/  LOP3.LUT R105, R105, R104.reuse, RZ, 0x3c, !PT ;  /* 0x0000006869697212 */ /* 0x080fe200078e3cff */
[----:B------:R-:W-:Y:S01]  /*f620*/  IMAD.MOV.U32 R165, RZ, RZ, R107 ;  /* 0x000000ffffa57224 */ /* 0x000fe200078e006b */
[----:B------:R-:W3:Y:S02]  /*f630*/  LDL.LU R128, [R1+0x1a4] ;  /* 0x0001a40001807983 */ /* 0x000ee40000300800 */
[----:B------:R-:W-:Y:S01]  /*f640*/  LOP3.LUT R104, R105, R104, RZ, 0x3c, !PT ;  /* 0x0000006869687212 */ /* 0x000fe200078e3cff */
[----:B------:R-:W-:-:S02]  /*f650*/  IMAD.MOV.U32 R106, RZ, RZ, R44 ;  /* 0x000000ffff6a7224 */ /* 0x000fc400078e002c */
[----:B----4-:R-:W-:Y:S01]  /*f660*/  IMAD.MOV.U32 R107, RZ, RZ, R166 ;  /* 0x000000ffff6b7224 */ /* 0x010fe200078e00a6 */
[----:B------:R-:W-:Y:S01]  /*f670*/  LOP3.LUT R105, R105, R104, RZ, 0x3c, !PT ;  /* 0x0000006869697212 */ /* 0x000fe200078e3cff */
[----:B------:R-:W4:Y:S02]  /*f680*/  LDL.LU R44, [R1+0x1a0] ;  /* 0x0001a000012c7983 */ /* 0x000f240000300800 */
[----:B------:R-:W-:-:S04]  /*f690*/  IMAD.WIDE R106, R47, 0x2, R106 ;  /* 0x000000022f6a7825 */ /* 0x000fc800078e026a */
[----:B------:R-:W-:Y:S01]  /*f6a0*/  IMAD.WIDE R104, R47, 0x2, R104 ;  /* 0x000000022f687825 */ /* 0x000fe200078e0268 */
[----:B------:R0:W-:Y:S03]  /*f6b0*/  STL [R1+0x3c], R106 ;  /* 0x00003c6a01007387 */ /* 0x0001e60000100800 */
[----:B------:R-:W-:Y:S01]  /*f6c0*/  IMAD.MOV.U32 R166, RZ, RZ, R107 ;  /* 0x000000ffffa67224 */ /* 0x000fe200078e006b */
[----:B------:R1:W-:Y:S04]  /*f6d0*/  STL [R1+0x150], R104 ;  /* 0x0001506801007387 */ /* 0x0003e80000100800 */
[----:B------:R1:W-:Y:S01]  /*f6e0*/  STL [R1+0x40], R105 ;  /* 0x0000406901007387 */ /* 0x0003e20000100800 */
[----:B0-----:R-:W-:-:S02]  /*f6f0*/  IMAD.MOV.U32 R106, RZ, RZ, R45 ;  /* 0x000000ffff6a7224 */ /* 0x001fc400078e002d */
[----:B------:R-:W-:Y:S01]  /*f700*/  IMAD.MOV.U32 R107, RZ, RZ, R167 ;  /* 0x000000ffff6b7224 */ /* 0x000fe200078e00a7 */
[----:B------:R-:W4:Y:S01]  /*f710*/  LDL.LU R45, [R1+0x19c] ;  /* 0x00019c00012d7983 */ /* 0x000f220000300800 */
[----:B-1----:R-:W-:Y:S02]  /*f720*/  IMAD.MOV.U32 R104, RZ, RZ, R123 ;  /* 0x000000ffff687224 */ /* 0x002fe400078e007b */
[----:B------:R-:W-:Y:S02]  /*f730*/  IMAD.MOV.U32 R105, RZ, RZ, R122 ;  /* 0x000000ffff697224 */ /* 0x000fe400078e007a */
[----:B------:R-:W-:-:S04]  /*f740*/  IMAD.WIDE R106, R47, 0x2, R106 ;  /* 0x000000022f6a7825 */ /* 0x000fc800078e026a */
[----:B------:R-:W-:Y:S01]  /*f750*/  IMAD.WIDE R104, R47, 0x2, R104 ;  /* 0x000000022f687825 */ /* 0x000fe200078e0268 */
[----:B------:R0:W-:Y:S04]  /*f760*/  STL [R1+0x44], R106 ;  /* 0x0000446a01007387 */ /* 0x0001e80000100800 */
[----:B------:R1:W-:Y:S04]  /*f770*/  STL [R1+0x154], R104 ;  /* 0x0001546801007387 */ /* 0x0003e80000100800 */
[----:B------:R1:W-:Y:S01]  /*f780*/  STL [R1+0x48], R105 ;  /* 0x0000486901007387 */ /* 0x0003e20000100800 */
[----:B0-----:R-:W-:-:S03]  /*f790*/  IMAD.MOV.U32 R106, RZ, RZ, R46 ;  /* 0x000000ffff6a7224 */ /* 0x001fc600078e002e */
[----:B------:R-:W4:Y:S01]  /*f7a0*/  LDL.LU R46, [R1+0x198] ;  /* 0x00019800012e7983 */ /* 0x000f220000300800 */
[----:B------:R-:W-:Y:S02]  /*f7b0*/  IMAD.MOV.U32 R167, RZ, RZ, R107 ;  /* 0x000000ffffa77224 */ /* 0x000fe400078e006b */
[----:B------:R-:W-:Y:S02]  /*f7c0*/  IMAD.MOV.U32 R107, RZ, RZ, R168 ;  /* 0x000000ffff6b7224 */ /* 0x000fe400078e00a8 */
[----:B-1----:R-:W-:Y:S02]  /*f7d0*/  IMAD.MOV.U32 R104, RZ, RZ, R113 ;  /* 0x000000ffff687224 */ /* 0x002fe400078e0071 */
[----:B------:R-:W-:Y:S02]  /*f7e0*/  IMAD.MOV.U32 R105, RZ, RZ, R112 ;  /* 0x000000ffff697224 */ /* 0x000fe400078e0070 */
[----:B------:R-:W-:-:S04]  /*f7f0*/  IMAD.WIDE R106, R47, 0x2, R106 ;  /* 0x000000022f6a7825 */ /* 0x000fc800078e026a */
[----:B------:R-:W-:Y:S01]  /*f800*/  IMAD.WIDE R104, R47, 0x2, R104 ;  /* 0x000000022f687825 */ /* 0x000fe200078e0268 */
[----:B------:R-:W-:Y:S03]  /*f810*/  STL [R1+0x4c], R106 ;  /* 0x00004c6a01007387 */ /* 0x000fe60000100800 */
[----:B------:R-:W-:Y:S01]  /*f820*/  IMAD.MOV.U32 R168, RZ, RZ, R107 ;  /* 0x000000ffffa87224 */ /* 0x000fe200078e006b */
[----:B------:R0:W-:Y:S04]  /*f830*/  STL [R1+0x158], R104 ;  /* 0x0001586801007387 */ /* 0x0001e80000100800 */
[----:B------:R1:W-:Y:S01]  /*f840*/  STL [R1+0x50], R105 ;  /* 0x0000506901007387 */ /* 0x0003e20000100800 */
[----:B0-----:R-:W-:-:S02]  /*f850*/  IMAD.MOV.U32 R104, RZ, RZ, R115 ;  /* 0x000000ffff687224 */ /* 0x001fc400078e0073 */
[----:B-1----:R-:W-:-:S04]  /*f860*/  IMAD.MOV.U32 R105, RZ, RZ, R114 ;  /* 0x000000ffff697224 */ /* 0x002fc800078e0072 */
[----:B------:R-:W-:-:S04]  /*f870*/  IMAD.WIDE R104, R47, 0x2, R104 ;  /* 0x000000022f687825 */ /* 0x000fc800078e0268 */
[----:B------:R-:W-:Y:S01]  /*f880*/  IMAD.MOV.U32 R112, RZ, RZ, c[0x0][0x188] ;  /* 0x00006200ff707624 */ /* 0x000fe200078e00ff */
[----:B------:R-:W-:-:S03]  /*f890*/  UIADD3 UR4, UR4, -0x20, URZ ;  /* 0xffffffe004047890 */ /* 0x000fc6000fffe03f */
[----:B------:R-:W-:Y:S02]  /*f8a0*/  IMAD.SHL.U32 R112, R112, 0x20, RZ ;  /* 0x0000002070707824 */ /* 0x000fe400078e00ff */
[----:B--2---:R-:W-:Y:S02]  /*f8b0*/  IMAD.MOV.U32 R107, RZ, RZ, R169 ;  /* 0x000000ffff6b7224 */ /* 0x004fe400078e00a9 */
[----:B---3--:R-:W-:Y:S02]  /*f8c0*/  IMAD.MOV.U32 R106, RZ, RZ, R128 ;  /* 0x000000ffff6a7224 */ /* 0x008fe400078e0080 */
[----:B------:R0:W5:Y:S02]  /*f8d0*/  LDL.LU R128, [R1+0x194] ;  /* 0x0001940001807983 */ /* 0x0001640000300800 */
[----:B------:R-:W-:-:S05]  /*f8e0*/  IMAD.WIDE R106, R47, 0x2, R106 ;  /* 0x000000022f6a7825 */ /* 0x000fca00078e026a */
[----:B------:R-:W-:Y:S04]  /*f8f0*/  STL [R1+0x54], R106 ;  /* 0x0000546a01007387 */ /* 0x000fe80000100800 */
[----:B------:R1:W-:Y:S04]  /*f900*/  STL [R1+0x15c], R104 ;  /* 0x00015c6801007387 */ /* 0x0003e80000100800 */
[----:B------:R2:W-:Y:S01]  /*f910*/  STL [R1+0x58], R105 ;  /* 0x0000586901007387 */ /* 0x0005e20000100800 */
[----:B-1----:R-:W-:Y:S02]  /*f920*/  IMAD.MOV.U32 R104, RZ, RZ, R121 ;  /* 0x000000ffff687224 */ /* 0x002fe400078e0079 */
[----:B--2---:R-:W-:-:S04]  /*f930*/  IMAD.MOV.U32 R105, RZ, RZ, R120 ;  /* 0x000000ffff697224 */ /* 0x004fc800078e0078 */
[----:B------:R-:W-:-:S05]  /*f940*/  IMAD.WIDE R104, R47, 0x2, R104 ;  /* 0x000000022f687825 */ /* 0x000fca00078e0268 */
[----:B------:R0:W-:Y:S04]  /*f950*/  STL [R1+0x160], R104 ;  /* 0x0001606801007387 */ /* 0x0001e80000100800 */
[----:B------:R0:W-:Y:S01]  /*f960*/  STL [R1+0x5c], R105 ;  /* 0x00005c6901007387 */ /* 0x0001e20000100800 */
[----:B----4-:R-:W-:-:S04]  /*f970*/  IADD3 R46, R46, -0x1, RZ ;  /* 0xffffffff2e2e7810 */ /* 0x010fc80007ffe0ff */
[----:B------:R-:W-:Y:S01]  /*f980*/  ISETP.NE.U32.AND P0, PT, R46, RZ, PT ;  /* 0x000000ff2e00720c */ /* 0x000fe20003f05070 */
[----:B------:R-:W-:Y:S02]  /*f990*/  IMAD.MOV.U32 R169, RZ, RZ, R107 ;  /* 0x000000ffffa97224 */ /* 0x000fe400078e006b */
[----:B------:R-:W-:-:S10]  /*f9a0*/  IMAD.WIDE R44, R112, 0x2, R44 ;  /* 0x00000002702c7825 */ /* 0x000fd400078e022c */
[----:B0-----:R-:W-:Y:S01]  /*f9b0*/  @!P0 CALL.REL.NOINC `(.L_x_2) ;  /* 0x0000001000008944 */ /* 0x001fe20003c00000 */
[----:B------:R-:W-:Y:S05]  /*f9c0*/  BRA `(.L_x_3) ;  /* 0xffff923000007947 */ /* 0x000fea000383ffff */
.L_x_2:
[----:B------:R-:W-:Y:S02]  /*f9d0*/  F2FP.PACK_AB R20, R83, R79 ;  /* 0x0000004f5314723e */ /* 0x000fe400000000ff */
[----:B------:R-:W-:Y:S02]  /*f9e0*/  F2FP.PACK_AB R24, R82, R78 ;  /* 0x0000004e5218723e */ /* 0x000fe400000000ff */
[----:B------:R-:W-:Y:S02]  /*f9f0*/  F2FP.PACK_AB R32, R81, R77 ;  /* 0x0000004d5120723e */ /* 0x000fe400000000ff */
[----:B------:R-:W-:Y:S02]  /*fa00*/  F2FP.PACK_AB R4, R119, R51 ;  /* 0x000000337704723e */ /* 0x000fe400000000ff */
[----:B------:R-:W-:Y:S02]  /*fa10*/  F2FP.PACK_AB R8, R118, R50 ;  /* 0x000000327608723e */ /* 0x000fe400000000ff */
[----:B------:R-:W-:-:S02]  /*fa20*/  F2FP.PACK_AB R12, R117, R49 ;  /* 0x00000031750c723e */ /* 0x000fc400000000ff */
        /* <DEDUP_REMOVED lines=26> */
.L_x_1:
[----:B-1----:R-:W2:Y:S04]  /*fbd0*/  LDL.LU R19, [R1+0x190] ;  /* 0x0001900001137983 */ /* 0x002ea80000300800 */
[----:B------:R-:W3:Y:S04]  /*fbe0*/  LDL.LU R3, [R1+0x18c] ;  /* 0x00018c0001037983 */ /* 0x000ee80000300800 */
[----:B------:R-:W4:Y:S04]  /*fbf0*/  LDL.LU R36, [R1+0x188] ;  /* 0x0001880001247983 */ /* 0x000f280000300800 */
[----:B------:R-:W1:Y:S04]  /*fc00*/  S2R R17, SR_TID.X ;  /* 0x0000000000117919 */ /* 0x000e680000002100 */
[----:B------:R-:W0:Y:S01]  /*fc10*/  S2R R18, SR_TID.X ;  /* 0x0000000000127919 */ /* 0x000e220000002100 */
[----:B-1----:R-:W-:-:S02]  /*fc20*/  IMAD.SHL.U32 R0, R17, 0x100, RZ ;  /* 0x0000010011007824 */ /* 0x002fc400078e00ff */
[C---:B------:R-:W-:Y:S02]  /*fc30*/  IMAD.SHL.U32 R2, R17.reuse, 0x4, RZ ;  /* 0x0000000411027824 */ /* 0x040fe400078e00ff */
[----:B------:R-:W-:Y:S01]  /*fc40*/  IMAD.SHL.U32 R16, R17, 0x400, RZ ;  /* 0x0000040011107824 */ /* 0x000fe200078e00ff */
[----:B0-----:R-:W-:Y:S02]  /*fc50*/  LOP3.LUT R18, R18, 0x1f, RZ, 0xc0, !PT ;  /* 0x0000001f12127812 */ /* 0x001fe400078ec0ff */
[----:B------:R-:W-:Y:S02]  /*fc60*/  SHF.R.U32.HI R37, RZ, 0x4, R17 ;  /* 0x00000004ff257819 */ /* 0x000fe40000011611 */
[----:B------:R-:W-:Y:S02]  /*fc70*/  LOP3.LUT R16, R16, 0x1800, RZ, 0xc0, !PT ;  /* 0x0000180010107812 */ /* 0x000fe400078ec0ff */
[----:B------:R-:W-:-:S03]  /*fc80*/  SGXT.U32 R37, R37, 0x3 ;  /* 0x000000032525781a */ /* 0x000fc60000000000 */
[----:B------:R-:W-:Y:S01]  /*fc90*/  IMAD R16, R18, 0x10, R16 ;  /* 0x0000001012107824 */ /* 0x000fe200078e0210 */
[----:B-----5:R-:W-:-:S04]  /*fca0*/  LEA.HI R30, R17, R128, RZ, 0x1c ;  /* 0x00000080111e7211 */ /* 0x020fc800078fe0ff */
[----:B------:R-:W-:Y:S02]  /*fcb0*/  LOP3.LUT R58, R16, 0x60, R17, 0x78, !PT ;  /* 0x00000060103a7812 */ /* 0x000fe400078e7811 */
[C-C-:B------:R-:W-:Y:S02]  /*fcc0*/  LOP3.LUT R31, R128.reuse, 0x1e8, R37.reuse, 0xfe, !PT ;  /* 0x000001e8801f7812 */ /* 0x140fe400078efe25 */
[C-C-:B------:R-:W-:Y:S02]  /*fcd0*/  LOP3.LUT R28, R128.reuse, 0x1d8, R37.reuse, 0xfe, !PT ;  /* 0x000001d8801c7812 */ /* 0x140fe400078efe25 */
[C-C-:B------:R-:W-:Y:S02]  /*fce0*/  LOP3.LUT R29, R128.reuse, 0x1d0, R37.reuse, 0xfe, !PT ;  /* 0x000001d0801d7812 */ /* 0x140fe400078efe25 */
[C-C-:B------:R-:W-:Y:S02]  /*fcf0*/  LOP3.LUT R40, R128.reuse, 0x1c8, R37.reuse, 0xfe, !PT ;  /* 0x000001c880287812 */ /* 0x140fe400078efe25 */
[----:B------:R-:W-:-:S02]  /*fd00*/  LOP3.LUT R55, R128, 0x1c0, R37, 0xfe, !PT ;  /* 0x000001c080377812 */ /* 0x000fc400078efe25 */
[C-C-:B------:R-:W-:Y:S02]  /*fd10*/  LOP3.LUT R59, R128.reuse, 0x1b0, R37.reuse, 0xfe, !PT ;  /* 0x000001b0803b7812 */ /* 0x140fe400078efe25 */
        /* <DEDUP_REMOVED lines=40> */
[----:B------:R-:W-:-:S05]  /*ffa0*/  LOP3.LUT R38, R128, 0x10, R37, 0xfe, !PT ;  /* 0x0000001080267812 */ /* 0x000fca00078efe25 */
[----:B------:R-:W-:Y:S01]  /*ffb0*/  IMAD R56, R38, c[0x0][0x198], RZ ;  /* 0x0000660026387a24 */ /* 0x000fe200078e02ff */
[----:B--2---:R-:W-:Y:S01]  /*ffc0*/  LOP3.LUT R0, R19, 0x1800, R0, 0xf8, !PT ;  /* 0x0000180013007812 */ /* 0x004fe200078ef800 */
[----:B------:R-:W-:Y:S01]  /*ffd0*/  BAR.SYNC.DEFER_BLOCKING 0x0 ;  /* 0x0000000000007b1d */ /* 0x000fe20000010000 */
[----:B---3--:R-:W-:-:S04]  /*ffe0*/  LOP3.LUT R3, R3, 0x70, R2, 0xf8, !PT ;  /* 0x0000007003037812 */ /* 0x008fc800078ef802 */
[----:B------:R-:W-:-:S05]  /*fff0*/  LOP3.LUT R57, R0, R3, RZ, 0x3c, !PT ;  /* 0x0000000300397212 */ /* 0x000fca00078e3cff */
[----:B------:R-:W-:Y:S04]  /*10000*/  STS.128 [R57], R48 ;  /* 0x0000003039007388 */ /* 0x000fe80000000c00 */
[----:B------:R-:W-:Y:S04]  /*10010*/  STS.128 [R57+0x100], R12 ;  /* 0x0001000c39007388 */ /* 0x000fe80000000c00 */
[----:B------:R0:W-:Y:S04]  /*10020*/  STS.128 [R57+0x80], R8 ;  /* 0x0000800839007388 */ /* 0x0001e80000000c00 */
[----:B------:R-:W-:Y:S04]  /*10030*/  STS.128 [R57+0x180], R4 ;  /* 0x0001800439007388 */ /* 0x000fe80000000c00 */
[----:B------:R-:W-:Y:S01]  /*10040*/  BAR.SYNC.DEFER_BLOCKING 0x0 ;  /* 0x0000000000007b1d */ /* 0x000fe20000010000 */
[----:B----4-:R-:W-:-:S02]  /*10050*/  ISETP.GE.AND P0, PT, R36, c[0x0][0x178], PT ;  /* 0x00005e0024007a0c */ /* 0x010fc40003f06270 */
[----:B0-----:R-:W-:-:S04]  /*10060*/  LOP3.LUT R8, R128, 0xd0, R37, 0xfe, !PT ;  /* 0x000000d080087812 */ /* 0x001fc800078efe25 */
[----:B------:R-:W-:Y:S01]  /*10070*/  ISETP.LT.AND P3, PT, R8, c[0x0][0x17c], !P0 ;  /* 0x00005f0008007a0c */ /* 0x000fe20004761270 */
[----:B------:R-:W0:Y:S04]  /*10080*/  LDS.128 R16, [R58] ;  /* 0x000000003a107984 */ /* 0x000e280000000c00 */
[----:B------:R-:W1:Y:S04]  /*10090*/  LDS.128 R12, [R58+0x200] ;  /* 0x000200003a0c7984 */ /* 0x000e680000000c00 */
[----:B------:R-:W2:Y:S04]  /*100a0*/  LDS.128 R4, [R58+0x400] ;  /* 0x000400003a047984 */ /* 0x000ea80000000c00 */
[----:B------:R-:W3:Y:S04]  /*100b0*/  LDS.128 R8, [R58+0x600] ;  /* 0x000600003a087984 */ /* 0x000ee80000000c00 */
[----:B------:R-:W-:Y:S01]  /*100c0*/  BAR.SYNC.DEFER_BLOCKING 0x0 ;  /* 0x0000000000007b1d */ /* 0x000fe20000010000 */
[----:B------:R-:W-:-:S02]  /*100d0*/  LOP3.LUT R3, R128, R37, RZ, 0xfc, !PT ;  /* 0x0000002580037212 */ /* 0x000fc400078efcff */
[----:B------:R-:W-:Y:S01]  /*100e0*/  ISETP.LT.AND P2, PT, R31, c[0x0][0x17c], !P0 ;  /* 0x00005f001f007a0c */ /* 0x000fe20004741270 */
[----:B------:R-:W-:Y:S01]  /*100f0*/  IMAD R31, R36, c[0x0][0x194], RZ ;  /* 0x00006500241f7a24 */ /* 0x000fe200078e02ff */
[C---:B------:R-:W-:Y:S01]  /*10100*/  ISETP.LT.AND P6, PT, R3.reuse, c[0x0][0x17c], !P0 ;  /* 0x00005f0003007a0c */ /* 0x040fe200047c1270 */
[----:B------:R-:W-:Y:S01]  /*10110*/  IMAD R54, R3, c[0x0][0x198], RZ ;  /* 0x0000660003367a24 */ /* 0x000fe200078e02ff */
[C-C-:B------:R-:W-:Y:S02]  /*10120*/  LOP3.LUT R0, R128.reuse, 0x1f0, R37.reuse, 0xfe, !PT ;  /* 0x000001f080007812 */ /* 0x140fe400078efe25 */
[C-C-:B------:R-:W-:Y:S02]  /*10130*/  LOP3.LUT R2, R128.reuse, 0x1e0, R37.reuse, 0xfe, !PT ;  /* 0x000001e080027812 */ /* 0x140fe400078efe25 */
[C-C-:B------:R-:W-:Y:S02]  /*10140*/  LOP3.LUT R48, R128.reuse, 0x48, R37.reuse, 0xfe, !PT ;  /* 0x0000004880307812 */ /* 0x140fe400078efe25 */
[C-C-:B------:R-:W-:Y:S01]  /*10150*/  LOP3.LUT R49, R128.reuse, 0x40, R37.reuse, 0xfe, !PT ;  /* 0x0000004080317812 */ /* 0x140fe200078efe25 */
[----:B------:R-:W-:Y:S04]  /*10160*/  STS.128 [R57], R76 ;  /* 0x0000004c39007388 */ /* 0x000fe80000000c00 */
[----:B------:R-:W-:Y:S04]  /*10170*/  STS.128 [R57+0x100], R32 ;  /* 0x0001002039007388 */ /* 0x000fe80000000c00 */
[----:B------:R4:W-:Y:S04]  /*10180*/  STS.128 [R57+0x80], R24 ;  /* 0x0000801839007388 */ /* 0x0009e80000000c00 */
[----:B------:R0:W-:Y:S01]  /*10190*/  STS.128 [R57+0x180], R20 ;  /* 0x0001801439007388 */ /* 0x0001e20000000c00 */
[----:B------:R-:W-:-:S02]  /*101a0*/  LOP3.LUT R50, R128, 0x30, R37, 0xfe, !PT ;  /* 0x0000003080327812 */ /* 0x000fc400078efe25 */
[C-C-:B------:R-:W-:Y:S01]  /*101b0*/  LOP3.LUT R51, R128.reuse, 0x28, R37.reuse, 0xfe, !PT ;  /* 0x0000002880337812 */ /* 0x140fe200078efe25 */
[----:B------:R-:W-:Y:S01]  /*101c0*/  BAR.SYNC.DEFER_BLOCKING 0x0 ;  /* 0x0000000000007b1d */ /* 0x000fe20000010000 */
[C---:B------:R-:W-:Y:S02]  /*101d0*/  LEA R3, P1, R31.reuse, c[0x0][0x170], 0x1 ;  /* 0x00005c001f037a11 */ /* 0x040fe400078208ff */
[----:B------:R-:W-:Y:S02]  /*101e0*/  LOP3.LUT R128, R128, 0x8, R37, 0xfe, !PT ;  /* 0x0000000880807812 */ /* 0x000fe400078efe25 */
[----:B------:R-:W-:Y:S02]  /*101f0*/  LEA.HI.X.SX32 R31, R31, c[0x0][0x174], 0x1, P1 ;  /* 0x00005d001f1f7a11 */ /* 0x000fe400008f0eff */
[----:B------:R-:W-:Y:S02]  /*10200*/  LEA R36, P1, R54, R3, 0x1 ;  /* 0x0000000336247211 */ /* 0x000fe400078208ff */
[C---:B------:R-:W-:Y:S01]  /*10210*/  ISETP.LT.AND P4, PT, R128.reuse, c[0x0][0x17c], !P0 ;  /* 0x00005f0080007a0c */ /* 0x040fe20004781270 */
[----:B------:R-:W-:Y:S01]  /*10220*/  IMAD R128, R128, c[0x0][0x198], RZ ;  /* 0x0000660080807a24 */ /* 0x000fe200078e02ff */
[----:B------:R-:W-:-:S02]  /*10230*/  LEA.HI.X.SX32 R37, R54, R31, 0x1, P1 ;  /* 0x0000001f36257211 */ /* 0x000fc400008f0eff */
[----:B------:R-:W-:Y:S02]  /*10240*/  ISETP.LT.AND P1, PT, R38, c[0x0][0x17c], !P0 ;  /* 0x00005f0026007a0c */ /* 0x000fe40004721270 */
[C---:B------:R-:W-:Y:S01]  /*10250*/  LEA R38, P5, R128.reuse, R3, 0x1 ;  /* 0x0000000380267211 */ /* 0x040fe200078a08ff */
[C---:B----4-:R-:W-:Y:S02]  /*10260*/  IMAD R24, R53.reuse, c[0x0][0x198], RZ ;  /* 0x0000660035187a24 */ /* 0x050fe400078e02ff */
[----:B------:R-:W-:Y:S01]  /*10270*/  IMAD.MOV.U32 R32, RZ, RZ, c[0x0][0x198] ;  /* 0x00006600ff207624 */ /* 0x000fe200078e00ff */
[----:B------:R-:W-:Y:S01]  /*10280*/  LEA.HI.X.SX32 R39, R128, R31, 0x1, P5 ;  /* 0x0000001f80277211 */ /* 0x000fe200028f0eff */
[----:B0-----:R0:W-:Y:S01]  /*10290*/  @P6 STG.E.U16 [R36.64], R16 ;  /* 0x0000001024006986 */ /* 0x0011e2000c101506 */
[C---:B------:R-:W-:Y:S02]  /*102a0*/  LEA R34, P6, R56.reuse, R3, 0x1 ;  /* 0x0000000338227211 */ /* 0x040fe400078c08ff */
[----:B------:R-:W-:Y:S01]  /*102b0*/  ISETP.LT.AND P5, PT, R53, c[0x0][0x17c], !P0 ;  /* 0x00005f0035007a0c */ /* 0x000fe200047a1270 */
[----:B-1----:R-:W-:Y:S01]  /*102c0*/  @P4 STG.E.U16 [R38.64], R12 ;  /* 0x0000000c26004986 */ /* 0x002fe2000c101506 */
[----:B------:R-:W-:Y:S01]  /*102d0*/  LEA.HI.X.SX32 R35, R56, R31, 0x1, P6 ;  /* 0x0000001f38237211 */ /* 0x000fe200030f0eff */
[----:B------:R-:W-:Y:S01]  /*102e0*/  IMAD R54, R32, 0x20, R54 ;  /* 0x0000002020367824 */ /* 0x000fe200078e0236 */
[----:B------:R-:W-:-:S02]  /*102f0*/  LEA R20, P6, R24, R3, 0x1 ;  /* 0x0000000318147211 */ /* 0x000fc400078c08ff */
[----:B------:R-:W-:Y:S02]  /*10300*/  ISETP.LT.AND P4, PT, R52, c[0x0][0x17c], !P0 ;  /* 0x00005f0034007a0c */ /* 0x000fe40004781270 */
[----:B------:R-:W-:Y:S01]  /*10310*/  LEA.HI.X.SX32 R21, R24, R31, 0x1, P6 ;  /* 0x0000001f18157211 */ /* 0x000fe200030f0eff */
[----:B------:R-:W-:Y:S01]  /*10320*/  IMAD R26, R32, 0x8, R54 ;  /* 0x00000008201a7824 */ /* 0x000fe200078e0236 */
[----:B------:R-:W-:Y:S01]  /*10330*/  LEA R22, P6, R54, R3, 0x1 ;  /* 0x0000000336167211 */ /* 0x000fe200078c08ff */
[----:B--2---:R1:W-:Y:S01]  /*10340*/  @P1 STG.E.U16 [R34.64], R4 ;  /* 0x0000000422001986 */ /* 0x0043e2000c101506 */
[----:B------:R-:W-:Y:S02]  /*10350*/  PRMT R25, R16, 0x7632, R25 ;  /* 0x0000763210197816 */ /* 0x000fe40000000019 */
[----:B------:R-:W-:Y:S01]  /*10360*/  LEA.HI.X.SX32 R23, R54, R31, 0x1, P6 ;  /* 0x0000001f36177211 */ /* 0x000fe200030f0eff */
[----:B---3--:R2:W-:Y:S01]  /*10370*/  @P5 STG.E.U16 [R20.64], R8 ;  /* 0x0000000814005986 */ /* 0x0085e2000c101506 */
[----:B------:R-:W-:-:S02]  /*10380*/  ISETP.LT.AND P1, PT, R51, c[0x0][0x17c], !P0 ;  /* 0x00005f0033007a0c */ /* 0x000fc40004721270 */
[----:B------:R-:W-:Y:S02]  /*10390*/  LEA R24, P6, R26, R3, 0x1 ;  /* 0x000000031a187211 */ /* 0x000fe400078c08ff */
[----:B------:R-:W-:Y:S02]  /*103a0*/  ISETP.LT.AND P5, PT, R50, c[0x0][0x17c], !P0 ;  /* 0x00005f0032007a0c */ /* 0x000fe400047a1270 */
[----:B0-----:R-:W-:Y:S01]  /*103b0*/  IADD3 R16, R30, 0x38, RZ ;  /* 0x000000381e107810 */ /* 0x001fe20007ffe0ff */
[----:B-1----:R-:W-:Y:S01]  /*103c0*/  IMAD R34, R32, 0x8, R26 ;  /* 0x0000000820227824 */ /* 0x002fe200078e021a */
[----:B------:R0:W-:Y:S02]  /*103d0*/  @P4 STG.E.U16 [R22.64], R25 ;  /* 0x0000001916004986 */ /* 0x0001e4000c101506 */
[C---:B------:R-:W-:Y:S01]  /*103e0*/  ISETP.LT.AND P4, PT, R16.reuse, c[0x0][0x17c], !P0 ;  /* 0x00005f0010007a0c */ /* 0x040fe20004781270 */
[----:B------:R-:W-:Y:S01]  /*103f0*/  IMAD R16, R16, c[0x0][0x198], RZ ;  /* 0x0000660010107a24 */ /* 0x000fe200078e02ff */
[----:B------:R-:W-:-:S02]  /*10400*/  PRMT R12, R12, 0x7632, R12 ;  /* 0x000076320c0c7816 */ /* 0x000fc4000000000c */
[----:B--2---:R-:W-:Y:S02]  /*10410*/  PRMT R21, R4, 0x7632, R21 ;  /* 0x0000763204157816 */ /* 0x004fe40000000015 */
[----:B0-----:R-:W-:Y:S02]  /*10420*/  LEA.HI.X.SX32 R25, R26, R31, 0x1, P6 ;  /* 0x0000001f1a197211 */ /* 0x001fe400030f0eff */
[----:B------:R-:W-:-:S04]  /*10430*/  LEA R26, P6, R34, R3, 0x1 ;  /* 0x00000003221a7211 */ /* 0x000fc800078c08ff */
[----:B------:R-:W-:Y:S01]  /*10440*/  LEA.HI.X.SX32 R27, R34, R31, 0x1, P6 ;  /* 0x0000001f221b7211 */ /* 0x000fe200030f0eff */
[----:B------:R-:W-:Y:S01]  /*10450*/  IMAD R34, R32, 0x10, R34 ;  /* 0x0000001020227824 */ /* 0x000fe200078e0222 */
[----:B------:R-:W-:Y:S01]  /*10460*/  LEA R20, P6, R16, R3, 0x1 ;  /* 0x0000000310147211 */ /* 0x000fe200078c08ff */
[----:B------:R-:W-:Y:S01]  /*10470*/  @P1 STG.E.U16 [R24.64], R12 ;  /* 0x0000000c18001986 */ /* 0x000fe2000c101506 */
[----:B------:R-:W-:Y:S01]  /*10480*/  ISETP.LT.AND P1, PT, R49, c[0x0][0x17c], !P0 ;  /* 0x00005f0031007a0c */ /* 0x000fe20004721270 */
[----:B------:R-:W-:Y:S02]  /*10490*/  IMAD R4, R32, 0x8, R34 ;  /* 0x0000000820047824 */ /* 0x000fe400078e0222 */
[----:B------:R0:W-:Y:S01]  /*104a0*/  @P5 STG.E.U16 [R26.64], R21 ;  /* 0x000000151a005986 */ /* 0x0001e2000c101506 */
[----:B------:R-:W-:Y:S02]  /*104b0*/  ISETP.LT.AND P5, PT, R48, c[0x0][0x17c], !P0 ;  /* 0x00005f0030007a0c */ /* 0x000fe400047a1270 */
[----:B0-----:R-:W-:-:S02]  /*104c0*/  LEA.HI.X.SX32 R21, R16, R31, 0x1, P6 ;  /* 0x0000001f10157211 */ /* 0x001fc400030f0eff */
[----:B------:R-:W-:Y:S02]  /*104d0*/  LEA R22, P6, R34, R3, 0x1 ;  /* 0x0000000322167211 */ /* 0x000fe400078c08ff */
[----:B------:R-:W-:Y:S01]  /*104e0*/  PRMT R16, R8, 0x7632, R16 ;  /* 0x0000763208107816 */ /* 0x000fe20000000010 */
[----:B------:R-:W-:Y:S01]  /*104f0*/  IMAD R8, R32, 0x8, R4 ;  /* 0x0000000820087824 */ /* 0x000fe200078e0204 */
[----:B------:R-:W-:Y:S02]  /*10500*/  LEA.HI.X.SX32 R23, R34, R31, 0x1, P6 ;  /* 0x0000001f22177211 */ /* 0x000fe400030f0eff */
[C---:B------:R-:W-:Y:S01]  /*10510*/  LEA R24, P6, R4.reuse, R3, 0x1 ;  /* 0x0000000304187211 */ /* 0x040fe200078c08ff */
[----:B------:R0:W-:Y:S01]  /*10520*/  @P4 STG.E.U16 [R20.64], R16 ;  /* 0x0000001014004986 */ /* 0x0001e2000c101506 */
[----:B------:R-:W-:Y:S02]  /*10530*/  ISETP.LT.AND P4, PT, R47, c[0x0][0x17c], !P0 ;  /* 0x00005f002f007a0c */ /* 0x000fe40004781270 */
[----:B------:R-:W-:Y:S01]  /*10540*/  LEA.HI.X.SX32 R25, R4, R31, 0x1, P6 ;  /* 0x0000001f04197211 */ /* 0x000fe200030f0eff */
[----:B------:R-:W-:Y:S01]  /*10550*/  IMAD R4, R32, 0x8, R8 ;  /* 0x0000000820047824 */ /* 0x000fe200078e0208 */
[----:B------:R-:W-:Y:S01]  /*10560*/  LEA R26, P6, R8, R3, 0x1 ;  /* 0x00000003081a7211 */ /* 0x000fe200078c08ff */
[----:B------:R1:W-:Y:S01]  /*10570*/  @P1 STG.E.U16 [R22.64], R17 ;  /* 0x0000001116001986 */ /* 0x0003e2000c101506 */
[----:B------:R-:W-:-:S02]  /*10580*/  ISETP.LT.AND P1, PT, R46, c[0x0][0x17c], !P0 ;  /* 0x00005f002e007a0c */ /* 0x000fc40004721270 */
[----:B------:R-:W-:Y:S01]  /*10590*/  LEA.HI.X.SX32 R27, R8, R31, 0x1, P6 ;  /* 0x0000001f081b7211 */ /* 0x000fe200030f0eff */
[----:B------:R2:W-:Y:S01]  /*105a0*/  @P5 STG.E.U16 [R24.64], R13 ;  /* 0x0000000d18005986 */ /* 0x0005e2000c101506 */
[----:B------:R-:W-:Y:S01]  /*105b0*/  IMAD R8, R32, 0x8, R4 ;  /* 0x0000000820087824 */ /* 0x000fe200078e0204 */
[C---:B0-----:R-:W-:Y:S02]  /*105c0*/  LEA R20, P6, R4.reuse, R3, 0x1 ;  /* 0x0000000304147211 */ /* 0x041fe400078c08ff */
[----:B------:R-:W-:Y:S02]  /*105d0*/  ISETP.LT.AND P5, PT, R45, c[0x0][0x17c], !P0 ;  /* 0x00005f002d007a0c */ /* 0x000fe400047a1270 */
[----:B------:R-:W-:Y:S01]  /*105e0*/  LEA.HI.X.SX32 R21, R4, R31, 0x1, P6 ;  /* 0x0000001f04157211 */ /* 0x000fe200030f0eff */
[----:B------:R-:W-:Y:S01]  /*105f0*/  @P4 STG.E.U16 [R26.64], R5 ;  /* 0x000000051a004986 */ /* 0x000fe2000c101506 */
[----:B------:R-:W-:Y:S01]  /*10600*/  LEA R16, P6, R8, R3, 0x1 ;  /* 0x0000000308107211 */ /* 0x000fe200078c08ff */
[----:B------:R-:W-:Y:S01]  /*10610*/  IMAD R12, R32, 0x8, R8 ;  /* 0x00000008200c7824 */ /* 0x000fe200078e0208 */
[----:B------:R-:W-:-:S02]  /*10620*/  ISETP.LT.AND P4, PT, R44, c[0x0][0x17c], !P0 ;  /* 0x00005f002c007a0c */ /* 0x000fc40004781270 */
[----:B-1----:R-:W-:Y:S01]  /*10630*/  PRMT R23, R17, 0x7632, R23 ;  /* 0x0000763211177816 */ /* 0x002fe20000000017 */
[----:B------:R-:W-:Y:S01]  /*10640*/  @P1 STG.E.U16 [R20.64], R9 ;  /* 0x0000000914001986 */ /* 0x000fe2000c101506 */
[----:B------:R-:W-:Y:S01]  /*10650*/  LEA.HI.X.SX32 R17, R8, R31, 0x1, P6 ;  /* 0x0000001f08117211 */ /* 0x000fe200030f0eff */
[----:B------:R-:W-:Y:S01]  /*10660*/  IMAD R8, R32, 0x8, R12 ;  /* 0x0000000820087824 */ /* 0x000fe200078e020c */
[----:B------:R-:W-:Y:S02]  /*10670*/  LEA R22, P1, R12, R3, 0x1 ;  /* 0x000000030c167211 */ /* 0x000fe400078208ff */
[----:B------:R-:W-:Y:S01]  /*10680*/  ISETP.LT.AND P6, PT, R43, c[0x0][0x17c], !P0 ;  /* 0x00005f002b007a0c */ /* 0x000fe200047c1270 */
[----:B------:R0:W-:Y:S01]  /*10690*/  @P5 STG.E.U16 [R16.64], R23 ;  /* 0x0000001710005986 */ /* 0x0001e2000c101506 */
[----:B------:R-:W-:Y:S02]  /*106a0*/  IADD3 R4, R30, 0x78, RZ ;  /* 0x000000781e047810 */ /* 0x000fe40007ffe0ff */
[----:B--2---:R-:W-:-:S03]  /*106b0*/  PRMT R13, R13, 0x7632, R13 ;  /* 0x000076320d0d7816 */ /* 0x004fc6000000000d */
[----:B------:R-:W-:Y:S01]  /*106c0*/  IMAD R24, R4, c[0x0][0x198], RZ ;  /* 0x0000660004187a24 */ /* 0x000fe200078e02ff */
[----:B0-----:R-:W-:Y:S02]  /*106d0*/  LEA.HI.X.SX32 R23, R12, R31, 0x1, P1 ;  /* 0x0000001f0c177211 */ /* 0x001fe400008f0eff */
[-C--:B------:R-:W-:Y:S02]  /*106e0*/  LEA R12, P5, R8, R3.reuse, 0x1 ;  /* 0x00000003080c7211 */ /* 0x080fe400078a08ff */
[----:B------:R-:W-:Y:S01]  /*106f0*/  ISETP.LT.AND P1, PT, R4, c[0x0][0x17c], !P0 ;  /* 0x00005f0004007a0c */ /* 0x000fe20004721270 */
[----:B------:R0:W-:Y:S01]  /*10700*/  @P4 STG.E.U16 [R22.64], R13 ;  /* 0x0000000d16004986 */ /* 0x0001e2000c101506 */
[----:B------:R-:W-:Y:S01]  /*10710*/  PRMT R5, R5, 0x7632, R5 ;  /* 0x0000763205057816 */ /* 0x000fe20000000005 */
[----:B------:R-:W-:Y:S01]  /*10720*/  IMAD R16, R32, 0x10, R8 ;  /* 0x0000001020107824 */ /* 0x000fe200078e0208 */
[----:B------:R-:W-:Y:S02]  /*10730*/  LEA R4, P4, R24, R3, 0x1 ;  /* 0x0000000318047211 */ /* 0x000fe400078808ff */
[----:B------:R-:W-:-:S02]  /*10740*/  PRMT R17, R9, 0x7632, R17 ;  /* 0x0000763209117816 */ /* 0x000fc40000000011 */
[----:B0-----:R-:W-:Y:S02]  /*10750*/  LEA.HI.X.SX32 R13, R8, R31, 0x1, P5 ;  /* 0x0000001f080d7211 */ /* 0x001fe400028f0eff */
[----:B------:R-:W-:Y:S01]  /*10760*/  ISETP.LT.AND P5, PT, R42, c[0x0][0x17c], !P0 ;  /* 0x00005f002a007a0c */ /* 0x000fe200047a1270 */
[----:B------:R-:W-:Y:S02]  /*10770*/  IMAD R20, R32, 0x8, R16 ;  /* 0x0000000820147824 */ /* 0x000fe400078e0210 */
[----:B------:R0:W-:Y:S01]  /*10780*/  @P6 STG.E.U16 [R12.64], R5 ;  /* 0x000000050c006986 */ /* 0x0001e2000c101506 */
[----:B------:R-:W-:Y:S01]  /*10790*/  LEA R8, P6, R16, R3, 0x1 ;  /* 0x0000000310087211 */ /* 0x000fe200078c08ff */
[----:B------:R-:W-:-:S03]  /*107a0*/  IMAD R22, R32, 0x8, R20 ;  /* 0x0000000820167824 */ /* 0x000fc600078e0214 */
[-C--:B------:R-:W-:Y:S02]  /*107b0*/  LEA.HI.X.SX32 R9, R16, R31.reuse, 0x1, P6 ;  /* 0x0000001f10097211 */ /* 0x080fe400030f0eff */
[----:B0-----:R-:W-:Y:S02]  /*107c0*/  LEA.HI.X.SX32 R5, R24, R31, 0x1, P4 ;  /* 0x0000001f18057211 */ /* 0x001fe400020f0eff */
[----:B------:R-:W-:Y:S01]  /*107d0*/  ISETP.LT.AND P4, PT, R41, c[0x0][0x17c], !P0 ;  /* 0x00005f0029007a0c */ /* 0x000fe20004781270 */
[----:B------:R-:W-:Y:S01]  /*107e0*/  LDS.128 R24, [R58+0x600] ;  /* 0x000600003a187984 */ /* 0x000fe20000000c00 */
[----:B------:R-:W-:-:S03]  /*107f0*/  ISETP.LT.AND P6, PT, R94, c[0x0][0x17c], !P0 ;  /* 0x00005f005e007a0c */ /* 0x000fc600047c1270 */
[----:B------:R0:W-:Y:S01]  /*10800*/  @P1 STG.E.U16 [R4.64], R17 ;  /* 0x0000001104001986 */ /* 0x0001e2000c101506 */
[----:B------:R-:W-:-:S03]  /*10810*/  LEA R16, P1, R20, R3, 0x1 ;  /* 0x0000000314107211 */ /* 0x000fc600078208ff */
[----:B------:R1:W-:Y:S01]  /*10820*/  @P5 STG.E.U16 [R8.64], R18 ;  /* 0x0000001208005986 */ /* 0x0003e2000c101506 */
[----:B------:R-:W-:Y:S02]  /*10830*/  LEA R12, P5, R22, R3, 0x1 ;  /* 0x00000003160c7211 */ /* 0x000fe400078a08ff */
[-C--:B0-----:R-:W-:Y:S01]  /*10840*/  LEA.HI.X.SX32 R17, R20, R31.reuse, 0x1, P1 ;  /* 0x0000001f14117211 */ /* 0x081fe200008f0eff */
[----:B------:R-:W-:Y:S01]  /*10850*/  IMAD R20, R32, 0x8, R22 ;  /* 0x0000000820147824 */ /* 0x000fe200078e0216 */
[----:B------:R-:W-:Y:S02]  /*10860*/  ISETP.LT.AND P1, PT, R93, c[0x0][0x17c], !P0 ;  /* 0x00005f005d007a0c */ /* 0x000fe40004721270 */
[----:B------:R-:W-:Y:S01]  /*10870*/  LEA.HI.X.SX32 R13, R22, R31, 0x1, P5 ;  /* 0x0000001f160d7211 */ /* 0x000fe200028f0eff */
[----:B------:R0:W-:Y:S01]  /*10880*/  @P4 STG.E.U16 [R16.64], R14 ;  /* 0x0000000e10004986 */ /* 0x0001e2000c101506 */
[----:B------:R-:W-:Y:S01]  /*10890*/  IMAD R22, R32, 0x8, R20 ;  /* 0x0000000820167824 */ /* 0x000fe200078e0214 */
[----:B------:R-:W-:-:S02]  /*108a0*/  ISETP.LT.AND P5, PT, R92, c[0x0][0x17c], !P0 ;  /* 0x00005f005c007a0c */ /* 0x000fc400047a1270 */
[-C--:B------:R-:W-:Y:S01]  /*108b0*/  LEA R4, P4, R20, R3.reuse, 0x1 ;  /* 0x0000000314047211 */ /* 0x080fe200078808ff */
[----:B------:R2:W-:Y:S01]  /*108c0*/  @P6 STG.E.U16 [R12.64], R6 ;  /* 0x000000060c006986 */ /* 0x0005e2000c101506 */
[----:B-1----:R-:W-:Y:S02]  /*108d0*/  LEA R8, P6, R22, R3, 0x1 ;  /* 0x0000000316087211 */ /* 0x002fe400078c08ff */
[-C--:B------:R-:W-:Y:S02]  /*108e0*/  LEA.HI.X.SX32 R5, R20, R31.reuse, 0x1, P4 ;  /* 0x0000001f14057211 */ /* 0x080fe400020f0eff */
[----:B------:R-:W-:Y:S02]  /*108f0*/  ISETP.LT.AND P4, PT, R91, c[0x0][0x17c], !P0 ;  /* 0x00005f005b007a0c */ /* 0x000fe40004781270 */
[----:B0-----:R-:W-:Y:S01]  /*10900*/  PRMT R17, R18, 0x7632, R17 ;  /* 0x0000763212117816 */ /* 0x001fe20000000011 */
[----:B------:R-:W-:Y:S01]  /*10910*/  IMAD R18, R32, 0x8, R22 ;  /* 0x0000000820127824 */ /* 0x000fe200078e0216 */
[----:B------:R-:W-:Y:S01]  /*10920*/  LEA.HI.X.SX32 R9, R22, R31, 0x1, P6 ;  /* 0x0000001f16097211 */ /* 0x000fe200030f0eff */
[----:B------:R0:W-:Y:S01]  /*10930*/  @P1 STG.E.U16 [R4.64], R10 ;  /* 0x0000000a04001986 */ /* 0x0001e2000c101506 */
[----:B------:R-:W-:Y:S01]  /*10940*/  ISETP.LT.AND P6, PT, R90, c[0x0][0x17c], !P0 ;  /* 0x00005f005a007a0c */ /* 0x000fe200047c1270 */
[----:B------:R-:W-:Y:S01]  /*10950*/  IMAD R20, R32, 0x8, R18 ;  /* 0x0000000820147824 */ /* 0x000fe200078e0212 */
[----:B------:R-:W-:-:S02]  /*10960*/  LEA R16, P1, R18, R3, 0x1 ;  /* 0x0000000312107211 */ /* 0x000fc400078208ff */
[----:B--2---:R-:W-:Y:S01]  /*10970*/  IADD3 R13, R30, 0xb8, RZ ;  /* 0x000000b81e0d7810 */ /* 0x004fe20007ffe0ff */
[----:B------:R1:W-:Y:S01]  /*10980*/  @P5 STG.E.U16 [R8.64], R17 ;  /* 0x0000001108005986 */ /* 0x0003e2000c101506 */
[----:B------:R-:W-:Y:S02]  /*10990*/  LEA R12, P5, R20, R3, 0x1 ;  /* 0x00000003140c7211 */ /* 0x000fe400078a08ff */
[----:B0-----:R-:W-:Y:S01]  /*109a0*/  PRMT R5, R14, 0x7632, R5 ;  /* 0x000076320e057816 */ /* 0x001fe20000000005 */
[C---:B------:R-:W-:Y:S01]  /*109b0*/  IMAD R14, R13.reuse, c[0x0][0x198], RZ ;  /* 0x000066000d0e7a24 */ /* 0x040fe200078e02ff */
[-C--:B-1----:R-:W-:Y:S02]  /*109c0*/  LEA.HI.X.SX32 R17, R18, R31.reuse, 0x1, P1 ;  /* 0x0000001f12117211 */ /* 0x082fe400008f0eff */
[----:B------:R-:W-:Y:S02]  /*109d0*/  ISETP.LT.AND P1, PT, R13, c[0x0][0x17c], !P0 ;  /* 0x00005f000d007a0c */ /* 0x000fe40004721270 */
[----:B------:R-:W-:Y:S01]  /*109e0*/  LEA.HI.X.SX32 R13, R20, R31, 0x1, P5 ;  /* 0x0000001f140d7211 */ /* 0x000fe200028f0eff */
[----:B------:R0:W-:Y:S01]  /*109f0*/  @P4 STG.E.U16 [R16.64], R5 ;  /* 0x0000000510004986 */ /* 0x0001e2000c101506 */
[----:B------:R-:W-:Y:S01]  /*10a00*/  PRMT R9, R6, 0x7632, R9 ;  /* 0x0000763206097816 */ /* 0x000fe20000000009 */
[----:B------:R-:W-:Y:S01]  /*10a10*/  IMAD R20, R32, 0x10, R20 ;  /* 0x0000001020147824 */ /* 0x000fe200078e0214 */
[----:B------:R-:W-:-:S02]  /*10a20*/  LEA R4, P4, R14, R3, 0x1 ;  /* 0x000000030e047211 */ /* 0x000fc400078808ff */
[----:B------:R-:W-:Y:S01]  /*10a30*/  ISETP.LT.AND P5, PT, R89, c[0x0][0x17c], !P0 ;  /* 0x00005f0059007a0c */ /* 0x000fe200047a1270 */
[----:B------:R1:W-:Y:S01]  /*10a40*/  @P6 STG.E.U16 [R12.64], R9 ;  /* 0x000000090c006986 */ /* 0x0003e2000c101506 */
[----:B------:R-:W-:Y:S01]  /*10a50*/  LEA R8, P6, R20, R3, 0x1 ;  /* 0x0000000314087211 */ /* 0x000fe200078c08ff */
[----:B------:R-:W-:Y:S01]  /*10a60*/  IMAD R6, R32, 0x8, R20 ;  /* 0x0000000820067824 */ /* 0x000fe200078e0214 */
[-C--:B0-----:R-:W-:Y:S02]  /*10a70*/  LEA.HI.X.SX32 R5, R14, R31.reuse, 0x1, P4 ;  /* 0x0000001f0e057211 */ /* 0x081fe400020f0eff */
[----:B-1----:R-:W-:Y:S01]  /*10a80*/  PRMT R13, R10, 0x7632, R13 ;  /* 0x000076320a0d7816 */ /* 0x002fe2000000000d */
[----:B------:R-:W-:Y:S01]  /*10a90*/  IMAD R10, R32, 0x8, R6 ;  /* 0x00000008200a7824 */ /* 0x000fe200078e0206 */
[----:B------:R-:W-:-:S03]  /*10aa0*/  LEA.HI.X.SX32 R9, R20, R31, 0x1, P6 ;  /* 0x0000001f14097211 */ /* 0x000fc600030f0eff */
[----:B------:R0:W-:Y:S01]  /*10ab0*/  @P1 STG.E.U16 [R4.64], R13 ;  /* 0x0000000d04001986 */ /* 0x0001e2000c101506 */
[----:B------:R-:W-:Y:S02]  /*10ac0*/  LEA R20, P1, R6, R3, 0x1 ;  /* 0x0000000306147211 */ /* 0x000fe400078208ff */
[----:B------:R-:W-:Y:S01]  /*10ad0*/  ISETP.LT.AND P4, PT, R88, c[0x0][0x17c], !P0 ;  /* 0x00005f0058007a0c */ /* 0x000fe20004781270 */
[----:B------:R1:W-:Y:S01]  /*10ae0*/  @P5 STG.E.U16 [R8.64], R19 ;  /* 0x0000001308005986 */ /* 0x0003e2000c101506 */
[----:B------:R-:W-:Y:S01]  /*10af0*/  LEA.HI.X.SX32 R21, R6, R31, 0x1, P1 ;  /* 0x0000001f06157211 */ /* 0x000fe200008f0eff */
[----:B------:R-:W-:Y:S01]  /*10b00*/  IMAD R6, R32, 0x8, R10 ;  /* 0x0000000820067824 */ /* 0x000fe200078e020a */
[C---:B------:R-:W-:Y:S02]  /*10b10*/  LEA R12, P6, R10.reuse, R3, 0x1 ;  /* 0x000000030a0c7211 */ /* 0x040fe400078c08ff */
[----:B------:R-:W-:Y:S02]  /*10b20*/  ISETP.LT.AND P5, PT, R87, c[0x0][0x17c], !P0 ;  /* 0x00005f0057007a0c */ /* 0x000fe400047a1270 */
[----:B0-----:R-:W-:-:S02]  /*10b30*/  LEA.HI.X.SX32 R13, R10, R31, 0x1, P6 ;  /* 0x0000001f0a0d7211 */ /* 0x001fc400030f0eff */
[----:B------:R-:W-:-:S04]  /*10b40*/  LEA R4, P6, R6, R3, 0x1 ;  /* 0x0000000306047211 */ /* 0x000fc800078c08ff */
[----:B------:R-:W-:Y:S01]  /*10b50*/  LEA.HI.X.SX32 R5, R6, R31, 0x1, P6 ;  /* 0x0000001f06057211 */ /* 0x000fe200030f0eff */
[----:B------:R-:W-:Y:S01]  /*10b60*/  @P4 STG.E.U16 [R20.64], R15 ;  /* 0x0000000f14004986 */ /* 0x000fe2000c101506 */
[----:B------:R-:W-:Y:S01]  /*10b70*/  PRMT R33, R19, 0x7632, R33 ;  /* 0x0000763213217816 */ /* 0x000fe20000000021 */
[----:B------:R-:W-:Y:S02]  /*10b80*/  IMAD R6, R32, 0x8, R6 ;  /* 0x0000000820067824 */ /* 0x000fe400078e0206 */
[----:B------:R-:W-:Y:S01]  /*10b90*/  @P3 STG.E.U16 [R12.64], R7 ;  /* 0x000000070c003986 */ /* 0x000fe2000c101506 */
[----:B------:R-:W-:-:S03]  /*10ba0*/  ISETP.LT.AND P6, PT, R86, c[0x0][0x17c], !P0 ;  /* 0x00005f0056007a0c */ /* 0x000fc600047c1270 */
[----:B------:R0:W-:Y:S04]  /*10bb0*/  @P5 STG.E.U16 [R4.64], R11 ;  /* 0x0000000b04005986 */ /* 0x0001e8000c101506 */
[----:B------:R-:W2:Y:S01]  /*10bc0*/  LDS.128 R16, [R58] ;  /* 0x000000003a107984 */ /* 0x000ea20000000c00 */
[----:B-1----:R-:W-:Y:S01]  /*10bd0*/  LEA R8, P5, R6, R3, 0x1 ;  /* 0x0000000306087211 */ /* 0x002fe200078a08ff */
[----:B------:R-:W-:Y:S02]  /*10be0*/  IMAD R10, R32, 0x8, R6 ;  /* 0x00000008200a7824 */ /* 0x000fe400078e0206 */
[----:B------:R-:W-:Y:S01]  /*10bf0*/  LDS.128 R20, [R58+0x400] ;  /* 0x000400003a147984 */ /* 0x000fe20000000c00 */
[----:B0-----:R-:W-:-:S03]  /*10c00*/  PRMT R5, R15, 0x7632, R5 ;  /* 0x000076320f057816 */ /* 0x001fc60000000005 */
[----:B------:R-:W0:Y:S01]  /*10c10*/  LDS.128 R12, [R58+0x200] ;  /* 0x000200003a0c7984 */ /* 0x000e220000000c00 */
[----:B------:R-:W-:Y:S02]  /*10c20*/  ISETP.LT.AND P3, PT, R85, c[0x0][0x17c], !P0 ;  /* 0x00005f0055007a0c */ /* 0x000fe40004761270 */
[----:B------:R-:W-:Y:S01]  /*10c30*/  LEA.HI.X.SX32 R9, R6, R31, 0x1, P5 ;  /* 0x0000001f06097211 */ /* 0x000fe200028f0eff */
[----:B------:R-:W-:Y:S01]  /*10c40*/  IMAD R36, R32, 0x8, R10 ;  /* 0x0000000820247824 */ /* 0x000fe200078e020a */
[----:B------:R-:W-:Y:S02]  /*10c50*/  LEA R34, P5, R10, R3, 0x1 ;  /* 0x000000030a227211 */ /* 0x000fe400078a08ff */
[----:B------:R-:W-:Y:S01]  /*10c60*/  IADD3 R6, R30, 0xf8, RZ ;  /* 0x000000f81e067810 */ /* 0x000fe20007ffe0ff */
[----:B------:R1:W-:Y:S01]  /*10c70*/  @P6 STG.E.U16 [R8.64], R33 ;  /* 0x0000002108006986 */ /* 0x0003e2000c101506 */
[----:B------:R-:W-:Y:S02]  /*10c80*/  ISETP.LT.AND P4, PT, R84, c[0x0][0x17c], !P0 ;  /* 0x00005f0054007a0c */ /* 0x000fe40004781270 */
[----:B------:R-:W-:Y:S01]  /*10c90*/  LEA.HI.X.SX32 R35, R10, R31, 0x1, P5 ;  /* 0x0000001f0a237211 */ /* 0x000fe200028f0eff */
[----:B------:R-:W-:Y:S01]  /*10ca0*/  IMAD R10, R6, c[0x0][0x198], RZ ;  /* 0x00006600060a7a24 */ /* 0x000fe200078e02ff */
[----:B------:R-:W-:-:S02]  /*10cb0*/  LEA R4, P6, R36, R3, 0x1 ;  /* 0x0000000324047211 */ /* 0x000fc400078c08ff */
[----:B------:R-:W-:Y:S01]  /*10cc0*/  ISETP.LT.AND P5, PT, R6, c[0x0][0x17c], !P0 ;  /* 0x00005f0006007a0c */ /* 0x000fe200047a1270 */
[----:B------:R3:W-:Y:S01]  /*10cd0*/  @P3 STG.E.U16 [R34.64], R5 ;  /* 0x0000000522003986 */ /* 0x0007e2000c101506 */
[----:B-1----:R-:W-:Y:S02]  /*10ce0*/  PRMT R9, R7, 0x7632, R9 ;  /* 0x0000763207097816 */ /* 0x002fe40000000009 */
[----:B---3--:R-:W-:Y:S01]  /*10cf0*/  LEA.HI.X.SX32 R5, R36, R31, 0x1, P6 ;  /* 0x0000001f24057211 */ /* 0x008fe200030f0eff */
[----:B------:R-:W-:Y:S01]  /*10d00*/  IMAD R36, R32, 0x10, R36 ;  /* 0x0000001020247824 */ /* 0x000fe200078e0224 */
[----:B------:R-:W-:Y:S02]  /*10d10*/  LEA R6, P6, R10, R3, 0x1 ;  /* 0x000000030a067211 */ /* 0x000fe400078c08ff */
[----:B------:R-:W-:Y:S01]  /*10d20*/  ISETP.LT.AND P3, PT, R83, c[0x0][0x17c], !P0 ;  /* 0x00005f0053007a0c */ /* 0x000fe20004761270 */
[----:B------:R-:W-:Y:S01]  /*10d30*/  IMAD R34, R32, 0x8, R36 ;  /* 0x0000000820227824 */ /* 0x000fe200078e0224 */
[----:B------:R-:W-:Y:S01]  /*10d40*/  LEA.HI.X.SX32 R7, R10, R31, 0x1, P6 ;  /* 0x0000001f0a077211 */ /* 0x000fe200030f0eff */
[----:B------:R1:W-:Y:S01]  /*10d50*/  @P4 STG.E.U16 [R4.64], R9 ;  /* 0x0000000904004986 */ /* 0x0003e2000c101506 */
[----:B------:R-:W-:-:S02]  /*10d60*/  LEA R8, P6, R36, R3, 0x1 ;  /* 0x0000000324087211 */ /* 0x000fc400078c08ff */
[----:B------:R-:W-:Y:S02]  /*10d70*/  ISETP.LT.AND P4, PT, R82, c[0x0][0x17c], !P0 ;  /* 0x00005f0052007a0c */ /* 0x000fe40004781270 */
[----:B------:R-:W-:Y:S02]  /*10d80*/  PRMT R11, R11, 0x7632, R11 ;  /* 0x000076320b0b7816 */ /* 0x000fe4000000000b */
[----:B-1----:R-:W-:Y:S01]  /*10d90*/  LEA.HI.X.SX32 R9, R36, R31, 0x1, P6 ;  /* 0x0000001f24097211 */ /* 0x002fe200030f0eff */
[----:B------:R-:W-:Y:S01]  /*10da0*/  IMAD R36, R32, 0x8, R34 ;  /* 0x0000000820247824 */ /* 0x000fe200078e0222 */
[----:B------:R-:W-:Y:S01]  /*10db0*/  LEA R10, P6, R34, R3, 0x1 ;  /* 0x00000003220a7211 */ /* 0x000fe200078c08ff */
[----:B------:R1:W-:Y:S01]  /*10dc0*/  @P5 STG.E.U16 [R6.64], R11 ;  /* 0x0000000b06005986 */ /* 0x0003e2000c101506 */
[----:B------:R-:W-:-:S03]  /*10dd0*/  ISETP.LT.AND P5, PT, R81, c[0x0][0x17c], !P0 ;  /* 0x00005f0051007a0c */ /* 0x000fc600047a1270 */
[----:B--2---:R2:W-:Y:S01]  /*10de0*/  @P3 STG.E.U16 [R8.64], R16 ;  /* 0x0000001008003986 */ /* 0x0045e2000c101506 */
[----:B------:R-:W-:Y:S02]  /*10df0*/  ISETP.LT.AND P3, PT, R80, c[0x0][0x17c], !P0 ;  /* 0x00005f0050007a0c */ /* 0x000fe40004761270 */
[----:B-1----:R-:W-:Y:S01]  /*10e00*/  LEA.HI.X.SX32 R11, R34, R31, 0x1, P6 ;  /* 0x0000001f220b7211 */ /* 0x002fe200030f0eff */
[----:B------:R-:W-:Y:S01]  /*10e10*/  IMAD R34, R32, 0x8, R36 ;  /* 0x0000000820227824 */ /* 0x000fe200078e0224 */
[----:B------:R-:W-:-:S03]  /*10e20*/  LEA R4, P6, R36, R3, 0x1 ;  /* 0x0000000324047211 */ /* 0x000fc600078c08ff */
[----:B0-----:R0:W-:Y:S01]  /*10e30*/  @P4 STG.E.U16 [R10.64], R12 ;  /* 0x0000000c0a004986 */ /* 0x0011e2000c101506 */
[----:B------:R-:W-:Y:S01]  /*10e40*/  LEA.HI.X.SX32 R5, R36, R31, 0x1, P6 ;  /* 0x0000001f24057211 */ /* 0x000fe200030f0eff */
[----:B------:R-:W-:Y:S01]  /*10e50*/  IMAD R36, R32, 0x8, R34 ;  /* 0x0000000820247824 */ /* 0x000fe200078e0222 */
[C---:B------:R-:W-:Y:S02]  /*10e60*/  LEA R6, P6, R34.reuse, R3, 0x1 ;  /* 0x0000000322067211 */ /* 0x040fe400078c08ff */
[----:B------:R-:W-:Y:S02]  /*10e70*/  ISETP.LT.AND P4, PT, R75, c[0x0][0x17c], !P0 ;  /* 0x00005f004b007a0c */ /* 0x000fe40004781270 */
[----:B------:R-:W-:Y:S02]  /*10e80*/  LEA.HI.X.SX32 R7, R34, R31, 0x1, P6 ;  /* 0x0000001f22077211 */ /* 0x000fe400030f0eff */
[----:B--2---:R-:W-:Y:S02]  /*10e90*/  LEA R8, P6, R36, R3, 0x1 ;  /* 0x0000000324087211 */ /* 0x004fe400078c08ff */
[----:B0-----:R-:W-:Y:S01]  /*10ea0*/  PRMT R11, R16, 0x7632, R11 ;  /* 0x00007632100b7816 */ /* 0x001fe2000000000b */
[----:B------:R-:W-:Y:S01]  /*10eb0*/  IMAD R16, R32, 0x8, R36 ;  /* 0x0000000820107824 */ /* 0x000fe200078e0224 */
[----:B------:R-:W-:Y:S01]  /*10ec0*/  LEA.HI.X.SX32 R9, R36, R31, 0x1, P6 ;  /* 0x0000001f24097211 */ /* 0x000fe200030f0eff */
[----:B------:R0:W-:Y:S01]  /*10ed0*/  @P5 STG.E.U16 [R4.64], R20 ;  /* 0x0000001404005986 */ /* 0x0001e2000c101506 */
[----:B------:R-:W-:Y:S01]  /*10ee0*/  ISETP.LT.AND P5, PT, R74, c[0x0][0x17c], !P0 ;  /* 0x00005f004a007a0c */ /* 0x000fe200047a1270 */
[----:B------:R-:W-:Y:S01]  /*10ef0*/  IMAD R34, R32, 0x8, R16 ;  /* 0x0000000820227824 */ /* 0x000fe200078e0210 */
[----:B------:R-:W-:Y:S01]  /*10f00*/  LEA R10, P6, R16, R3, 0x1 ;  /* 0x00000003100a7211 */ /* 0x000fe200078c08ff */
[----:B------:R1:W-:Y:S01]  /*10f10*/  @P3 STG.E.U16 [R6.64], R24 ;  /* 0x0000001806003986 */ /* 0x0003e2000c101506 */
[----:B------:R-:W-:-:S03]  /*10f20*/  ISETP.LT.AND P3, PT, R73, c[0x0][0x17c], !P0 ;  /* 0x00005f0049007a0c */ /* 0x000fc60004761270 */
[----:B------:R2:W-:Y:S01]  /*10f30*/  @P4 STG.E.U16 [R8.64], R11 ;  /* 0x0000000b08004986 */ /* 0x0005e2000c101506 */
[----:B0-----:R-:W-:Y:S02]  /*10f40*/  IADD3 R5, R30, 0x138, RZ ;  /* 0x000001381e057810 */ /* 0x001fe40007ffe0ff */
[----:B-1----:R-:W-:-:S03]  /*10f50*/  PRMT R7, R12, 0x7632, R7 ;  /* 0x000076320c077816 */ /* 0x002fc60000000007 */
[C---:B------:R-:W-:Y:S01]  /*10f60*/  IMAD R12, R5.reuse, c[0x0][0x198], RZ ;  /* 0x00006600050c7a24 */ /* 0x040fe200078e02ff */
[----:B--2---:R-:W-:Y:S02]  /*10f70*/  LEA.HI.X.SX32 R11, R16, R31, 0x1, P6 ;  /* 0x0000001f100b7211 */ /* 0x004fe400030f0eff */
[C---:B------:R-:W-:Y:S02]  /*10f80*/  LEA R4, P6, R34.reuse, R3, 0x1 ;  /* 0x0000000322047211 */ /* 0x040fe400078c08ff */
[----:B------:R-:W-:Y:S02]  /*10f90*/  ISETP.LT.AND P4, PT, R5, c[0x0][0x17c], !P0 ;  /* 0x00005f0005007a0c */ /* 0x000fe40004781270 */
[----:B------:R-:W-:Y:S01]  /*10fa0*/  LEA.HI.X.SX32 R5, R34, R31, 0x1, P6 ;  /* 0x0000001f22057211 */ /* 0x000fe200030f0eff */
[----:B------:R-:W-:Y:S01]  /*10fb0*/  IMAD R34, R32, 0x10, R34 ;  /* 0x0000001020227824 */ /* 0x000fe200078e0222 */
[----:B------:R-:W-:Y:S01]  /*10fc0*/  LEA R6, P6, R12, R3, 0x1 ;  /* 0x000000030c067211 */ /* 0x000fe200078c08ff */
[----:B------:R0:W-:Y:S01]  /*10fd0*/  @P5 STG.E.U16 [R10.64], R7 ;  /* 0x000000070a005986 */ /* 0x0001e2000c101506 */
[----:B------:R-:W-:-:S02]  /*10fe0*/  PRMT R20, R20, 0x7632, R20 ;  /* 0x0000763214147816 */ /* 0x000fc40000000014 */
[----:B------:R-:W-:Y:S02]  /*10ff0*/  ISETP.LT.AND P5, PT, R72, c[0x0][0x17c], !P0 ;  /* 0x00005f0048007a0c */ /* 0x000fe400047a1270 */
[----:B------:R-:W-:Y:S01]  /*11000*/  PRMT R24, R24, 0x7632, R24 ;  /* 0x0000763218187816 */ /* 0x000fe20000000018 */
[----:B------:R1:W-:Y:S01]  /*11010*/  @P3 STG.E.U16 [R4.64], R20 ;  /* 0x0000001404003986 */ /* 0x0003e2000c101506 */
[----:B0-----:R-:W-:Y:S01]  /*11020*/  LEA.HI.X.SX32 R7, R12, R31, 0x1, P6 ;  /* 0x0000001f0c077211 */ /* 0x001fe200030f0eff */
[----:B------:R-:W-:Y:S01]  /*11030*/  IMAD R12, R32, 0x8, R34 ;  /* 0x00000008200c7824 */ /* 0x000fe200078e0222 */
[----:B------:R-:W-:Y:S02]  /*11040*/  LEA R8, P6, R34, R3, 0x1 ;  /* 0x0000000322087211 */ /* 0x000fe400078c08ff */
[----:B------:R-:W-:Y:S01]  /*11050*/  ISETP.LT.AND P3, PT, R71, c[0x0][0x17c], !P0 ;  /* 0x00005f0047007a0c */ /* 0x000fe20004761270 */
[----:B------:R-:W-:Y:S01]  /*11060*/  IMAD R16, R32, 0x8, R12 ;  /* 0x0000000820107824 */ /* 0x000fe200078e020c */
[----:B------:R-:W-:-:S02]  /*11070*/  LEA.HI.X.SX32 R9, R34, R31, 0x1, P6 ;  /* 0x0000001f22097211 */ /* 0x000fc400030f0eff */
[----:B------:R-:W-:Y:S01]  /*11080*/  LEA R10, P6, R12, R3, 0x1 ;  /* 0x000000030c0a7211 */ /* 0x000fe200078c08ff */
[----:B------:R0:W-:Y:S01]  /*11090*/  @P4 STG.E.U16 [R6.64], R24 ;  /* 0x0000001806004986 */ /* 0x0001e2000c101506 */
[----:B------:R-:W-:Y:S02]  /*110a0*/  ISETP.LT.AND P4, PT, R70, c[0x0][0x17c], !P0 ;  /* 0x00005f0046007a0c */ /* 0x000fe40004781270 */
[----:B------:R-:W-:Y:S01]  /*110b0*/  LEA.HI.X.SX32 R11, R12, R31, 0x1, P6 ;  /* 0x0000001f0c0b7211 */ /* 0x000fe200030f0eff */
[----:B------:R-:W-:Y:S01]  /*110c0*/  IMAD R12, R32, 0x8, R16 ;  /* 0x00000008200c7824 */ /* 0x000fe200078e0210 */
[C---:B-1----:R-:W-:Y:S01]  /*110d0*/  LEA R4, P6, R16.reuse, R3, 0x1 ;  /* 0x0000000310047211 */ /* 0x042fe200078c08ff */
[----:B------:R1:W-:Y:S01]  /*110e0*/  @P5 STG.E.U16 [R8.64], R17 ;  /* 0x0000001108005986 */ /* 0x0003e2000c101506 */
[----:B------:R-:W-:Y:S02]  /*110f0*/  ISETP.LT.AND P5, PT, R69, c[0x0][0x17c], !P0 ;  /* 0x00005f0045007a0c */ /* 0x000fe400047a1270 */
[----:B------:R-:W-:Y:S01]  /*11100*/  LEA.HI.X.SX32 R5, R16, R31, 0x1, P6 ;  /* 0x0000001f10057211 */ /* 0x000fe200030f0eff */
[----:B------:R-:W-:Y:S01]  /*11110*/  IMAD R16, R32, 0x8, R12 ;  /* 0x0000000820107824 */ /* 0x000fe200078e020c */
[----:B0-----:R-:W-:Y:S01]  /*11120*/  LEA R6, P6, R12, R3, 0x1 ;  /* 0x000000030c067211 */ /* 0x001fe200078c08ff */
[----:B------:R0:W-:Y:S01]  /*11130*/  @P3 STG.E.U16 [R10.64], R13 ;  /* 0x0000000d0a003986 */ /* 0x0001e2000c101506 */
[----:B------:R-:W-:-:S02]  /*11140*/  ISETP.LT.AND P3, PT, R68, c[0x0][0x17c], !P0 ;  /* 0x00005f0044007a0c */ /* 0x000fc40004761270 */
[----:B------:R-:W-:Y:S01]  /*11150*/  LEA.HI.X.SX32 R7, R12, R31, 0x1, P6 ;  /* 0x0000001f0c077211 */ /* 0x000fe200030f0eff */
[----:B------:R-:W-:Y:S01]  /*11160*/  IMAD R12, R32, 0x8, R16 ;  /* 0x00000008200c7824 */ /* 0x000fe200078e0210 */
[C---:B-1----:R-:W-:Y:S01]  /*11170*/  LEA R8, P6, R16.reuse, R3, 0x1 ;  /* 0x0000000310087211 */ /* 0x042fe200078c08ff */
[----:B------:R1:W-:Y:S03]  /*11180*/  @P4 STG.E.U16 [R4.64], R21 ;  /* 0x0000001504004986 */ /* 0x0003e6000c101506 */
[----:B------:R-:W-:Y:S01]  /*11190*/  LEA.HI.X.SX32 R9, R16, R31, 0x1, P6 ;  /* 0x0000001f10097211 */ /* 0x000fe200030f0eff */
[----:B------:R-:W-:Y:S01]  /*111a0*/  IMAD R16, R32, 0x8, R12 ;  /* 0x0000000820107824 */ /* 0x000fe200078e020c */
[----:B0-----:R-:W-:Y:S01]  /*111b0*/  LEA R10, P6, R12, R3, 0x1 ;  /* 0x000000030c0a7211 */ /* 0x001fe200078c08ff */
[----:B------:R0:W-:Y:S01]  /*111c0*/  @P5 STG.E.U16 [R6.64], R25 ;  /* 0x0000001906005986 */ /* 0x0001e2000c101506 */
[----:B------:R-:W-:-:S02]  /*111d0*/  ISETP.LT.AND P4, PT, R67, c[0x0][0x17c], !P0 ;  /* 0x00005f0043007a0c */ /* 0x000fc40004781270 */
[----:B------:R-:W-:Y:S02]  /*111e0*/  PRMT R17, R17, 0x7632, R17 ;  /* 0x0000763211117816 */ /* 0x000fe40000000011 */
[----:B-1----:R-:W-:Y:S02]  /*111f0*/  IADD3 R5, R30, 0x178, RZ ;  /* 0x000001781e057810 */ /* 0x002fe40007ffe0ff */
[----:B------:R-:W-:Y:S02]  /*11200*/  ISETP.LT.AND P5, PT, R66, c[0x0][0x17c], !P0 ;  /* 0x00005f0042007a0c */ /* 0x000fe400047a1270 */
[----:B------:R-:W-:Y:S01]  /*11210*/  LEA.HI.X.SX32 R11, R12, R31, 0x1, P6 ;  /* 0x0000001f0c0b7211 */ /* 0x000fe200030f0eff */
[C---:B------:R-:W-:Y:S01]  /*11220*/  IMAD R12, R5.reuse, c[0x0][0x198], RZ ;  /* 0x00006600050c7a24 */ /* 0x040fe200078e02ff */
[----:B------:R-:W-:Y:S01]  /*11230*/  LEA R4, P6, R16, R3, 0x1 ;  /* 0x0000000310047211 */ /* 0x000fe200078c08ff */
[----:B------:R1:W-:Y:S01]  /*11240*/  @P3 STG.E.U16 [R8.64], R17 ;  /* 0x0000001108003986 */ /* 0x0003e2000c101506 */
[----:B------:R-:W-:-:S02]  /*11250*/  ISETP.LT.AND P3, PT, R5, c[0x0][0x17c], !P0 ;  /* 0x00005f0005007a0c */ /* 0x000fc40004761270 */
[----:B------:R-:W-:Y:S01]  /*11260*/  LEA.HI.X.SX32 R5, R16, R31, 0x1, P6 ;  /* 0x0000001f10057211 */ /* 0x000fe200030f0eff */
[----:B------:R-:W-:Y:S01]  /*11270*/  IMAD R16, R32, 0x10, R16 ;  /* 0x0000001020107824 */ /* 0x000fe200078e0210 */
[----:B------:R-:W-:Y:S02]  /*11280*/  PRMT R13, R13, 0x7632, R13 ;  /* 0x000076320d0d7816 */ /* 0x000fe4000000000d */
[C---:B0-----:R-:W-:Y:S02]  /*11290*/  LEA R6, P6, R12.reuse, R3, 0x1 ;  /* 0x000000030c067211 */ /* 0x041fe400078c08ff */
[----:B------:R-:W-:Y:S01]  /*112a0*/  PRMT R21, R21, 0x7632, R21 ;  /* 0x0000763215157816 */ /* 0x000fe20000000015 */
[----:B------:R0:W-:Y:S01]  /*112b0*/  @P4 STG.E.U16 [R10.64], R13 ;  /* 0x0000000d0a004986 */ /* 0x0001e2000c101506 */
[----:B------:R-:W-:Y:S01]  /*112c0*/  LEA.HI.X.SX32 R7, R12, R31, 0x1, P6 ;  /* 0x0000001f0c077211 */ /* 0x000fe200030f0eff */
[----:B------:R-:W-:Y:S01]  /*112d0*/  IMAD R12, R32, 0x8, R16 ;  /* 0x00000008200c7824 */ /* 0x000fe200078e0210 */
[----:B-1----:R-:W-:Y:S01]  /*112e0*/  LEA R8, P6, R16, R3, 0x1 ;  /* 0x0000000310087211 */ /* 0x002fe200078c08ff */
[----:B------:R1:W-:Y:S01]  /*112f0*/  @P5 STG.E.U16 [R4.64], R21 ;  /* 0x0000001504005986 */ /* 0x0003e2000c101506 */
[----:B------:R-:W-:-:S02]  /*11300*/  ISETP.LT.AND P4, PT, R65, c[0x0][0x17c], !P0 ;  /* 0x00005f0041007a0c */ /* 0x000fc40004781270 */
[----:B------:R-:W-:Y:S02]  /*11310*/  PRMT R25, R25, 0x7632, R25 ;  /* 0x0000763219197816 */ /* 0x000fe40000000019 */
[----:B------:R-:W-:Y:S02]  /*11320*/  ISETP.LT.AND P5, PT, R64, c[0x0][0x17c], !P0 ;  /* 0x00005f0040007a0c */ /* 0x000fe400047a1270 */
[----:B------:R-:W-:Y:S01]  /*11330*/  LEA.HI.X.SX32 R9, R16, R31, 0x1, P6 ;  /* 0x0000001f10097211 */ /* 0x000fe200030f0eff */
[----:B------:R-:W-:Y:S01]  /*11340*/  IMAD R16, R32, 0x8, R12 ;  /* 0x0000000820107824 */ /* 0x000fe200078e020c */
[C---:B0-----:R-:W-:Y:S01]  /*11350*/  LEA R10, P6, R12.reuse, R3, 0x1 ;  /* 0x000000030c0a7211 */ /* 0x041fe200078c08ff */
[----:B------:R0:W-:Y:S01]  /*11360*/  @P3 STG.E.U16 [R6.64], R25 ;  /* 0x0000001906003986 */ /* 0x0001e2000c101506 */
[----:B------:R-:W-:Y:S02]  /*11370*/  ISETP.LT.AND P3, PT, R63, c[0x0][0x17c], !P0 ;  /* 0x00005f003f007a0c */ /* 0x000fe40004761270 */
[----:B------:R-:W-:Y:S01]  /*11380*/  LEA.HI.X.SX32 R11, R12, R31, 0x1, P6 ;  /* 0x0000001f0c0b7211 */ /* 0x000fe200030f0eff */
[----:B------:R-:W-:Y:S01]  /*11390*/  IMAD R12, R32, 0x8, R16 ;  /* 0x00000008200c7824 */ /* 0x000fe200078e0210 */
[----:B-1----:R-:W-:Y:S01]  /*113a0*/  LEA R4, P6, R16, R3, 0x1 ;  /* 0x0000000310047211 */ /* 0x002fe200078c08ff */
[----:B------:R1:W-:Y:S01]  /*113b0*/  @P4 STG.E.U16 [R8.64], R18 ;  /* 0x0000001208004986 */ /* 0x0003e2000c101506 */
[----:B------:R-:W-:-:S02]  /*113c0*/  ISETP.LT.AND P4, PT, R62, c[0x0][0x17c], !P0 ;  /* 0x00005f003e007a0c */ /* 0x000fc40004781270 */
[----:B------:R-:W-:Y:S01]  /*113d0*/  LEA.HI.X.SX32 R5, R16, R31, 0x1, P6 ;  /* 0x0000001f10057211 */ /* 0x000fe200030f0eff */
[----:B------:R2:W-:Y:S01]  /*113e0*/  @P5 STG.E.U16 [R10.64], R14 ;  /* 0x0000000e0a005986 */ /* 0x0005e2000c101506 */
[----:B------:R-:W-:Y:S01]  /*113f0*/  IMAD R16, R32, 0x8, R12 ;  /* 0x0000000820107824 */ /* 0x000fe200078e020c */
[C---:B0-----:R-:W-:Y:S02]  /*11400*/  LEA R6, P6, R12.reuse, R3, 0x1 ;  /* 0x000000030c067211 */ /* 0x041fe400078c08ff */
[----:B------:R-:W-:Y:S01]  /*11410*/  ISETP.LT.AND P5, PT, R61, c[0x0][0x17c], !P0 ;  /* 0x00005f003d007a0c */ /* 0x000fe200047a1270 */
[----:B------:R0:W-:Y:S01]  /*11420*/  @P3 STG.E.U16 [R4.64], R22 ;  /* 0x0000001604003986 */ /* 0x0001e2000c101506 */
[----:B------:R-:W-:Y:S01]  /*11430*/  LEA.HI.X.SX32 R7, R12, R31, 0x1, P6 ;  /* 0x0000001f0c077211 */ /* 0x000fe200030f0eff */
[----:B------:R-:W-:Y:S01]  /*11440*/  IMAD R12, R32, 0x8, R16 ;  /* 0x00000008200c7824 */ /* 0x000fe200078e0210 */
[----:B-1----:R-:W-:Y:S02]  /*11450*/  LEA R8, P6, R16, R3, 0x1 ;  /* 0x0000000310087211 */ /* 0x002fe400078c08ff */
[----:B------:R-:W-:-:S02]  /*11460*/  ISETP.LT.AND P3, PT, R60, c[0x0][0x17c], !P0 ;  /* 0x00005f003c007a0c */ /* 0x000fc40004761270 */
[----:B------:R-:W-:Y:S02]  /*11470*/  PRMT R18, R18, 0x7632, R18 ;  /* 0x0000763212127816 */ /* 0x000fe40000000012 */
[----:B------:R-:W-:Y:S01]  /*11480*/  LEA.HI.X.SX32 R9, R16, R31, 0x1, P6 ;  /* 0x0000001f10097211 */ /* 0x000fe200030f0eff */
[----:B------:R-:W-:Y:S01]  /*11490*/  IMAD R16, R32, 0x8, R12 ;  /* 0x0000000820107824 */ /* 0x000fe200078e020c */
[----:B--2---:R-:W-:Y:S02]  /*114a0*/  LEA R10, P6, R12, R3, 0x1 ;  /* 0x000000030c0a7211 */ /* 0x004fe400078c08ff */
[----:B0-----:R-:W-:Y:S01]  /*114b0*/  IADD3 R4, R30, 0x1b8, RZ ;  /* 0x000001b81e047810 */ /* 0x001fe20007ffe0ff */
[----:B------:R-:W-:Y:S01]  /*114c0*/  @P4 STG.E.U16 [R6.64], R26 ;  /* 0x0000001a06004986 */ /* 0x000fe2000c101506 */
[----:B------:R-:W-:Y:S02]  /*114d0*/  LEA.HI.X.SX32 R11, R12, R31, 0x1, P6 ;  /* 0x0000001f0c0b7211 */ /* 0x000fe400030f0eff */
[----:B------:R-:W-:Y:S01]  /*114e0*/  PRMT R5, R14, 0x7632, R5 ;  /* 0x000076320e057816 */ /* 0x000fe20000000005 */
[----:B------:R-:W-:Y:S01]  /*114f0*/  @P5 STG.E.U16 [R8.64], R18 ;  /* 0x0000001208005986 */ /* 0x000fe2000c101506 */
[----:B------:R-:W-:Y:S01]  /*11500*/  ISETP.LT.AND P4, PT, R59, c[0x0][0x17c], !P0 ;  /* 0x00005f003b007a0c */ /* 0x000fe20004781270 */
[C---:B------:R-:W-:Y:S01]  /*11510*/  IMAD R12, R4.reuse, c[0x0][0x198], RZ ;  /* 0x00006600040c7a24 */ /* 0x040fe200078e02ff */
[----:B------:R-:W-:-:S02]  /*11520*/  ISETP.LT.AND P5, PT, R4, c[0x0][0x17c], !P0 ;  /* 0x00005f0004007a0c */ /* 0x000fc400047a1270 */
[----:B------:R-:W-:Y:S01]  /*11530*/  LEA R4, P6, R16, R3, 0x1 ;  /* 0x0000000310047211 */ /* 0x000fe200078c08ff */
[----:B------:R0:W-:Y:S01]  /*11540*/  @P3 STG.E.U16 [R10.64], R5 ;  /* 0x000000050a003986 */ /* 0x0001e2000c101506 */
[----:B------:R-:W-:Y:S02]  /*11550*/  PRMT R22, R22, 0x7632, R22 ;  /* 0x0000763216167816 */ /* 0x000fe40000000016 */
[----:B------:R-:W-:Y:S02]  /*11560*/  ISETP.LT.AND P3, PT, R55, c[0x0][0x17c], !P0 ;  /* 0x00005f0037007a0c */ /* 0x000fe40004761270 */
[----:B------:R-:W-:Y:S02]  /*11570*/  ISETP.LT.AND P1, PT, R40, c[0x0][0x17c], !P0 ;  /* 0x00005f0028007a0c */ /* 0x000fe40004721270 */
[----:B0-----:R-:W-:Y:S01]  /*11580*/  LEA.HI.X.SX32 R5, R16, R31, 0x1, P6 ;  /* 0x0000001f10057211 */ /* 0x001fe200030f0eff */
[----:B------:R-:W-:Y:S01]  /*11590*/  IMAD R16, R32, 0x10, R16 ;  /* 0x0000001020107824 */ /* 0x000fe200078e0210 */
[----:B------:R-:W-:-:S04]  /*115a0*/  LEA R6, P6, R12, R3, 0x1 ;  /* 0x000000030c067211 */ /* 0x000fc800078c08ff */
[----:B------:R-:W-:Y:S01]  /*115b0*/  LEA.HI.X.SX32 R7, R12, R31, 0x1, P6 ;  /* 0x0000001f0c077211 */ /* 0x000fe200030f0eff */
[----:B------:R-:W-:Y:S01]  /*115c0*/  IMAD R12, R32, 0x8, R16 ;  /* 0x00000008200c7824 */ /* 0x000fe200078e0210 */
[----:B------:R0:W-:Y:S01]  /*115d0*/  @P4 STG.E.U16 [R4.64], R22 ;  /* 0x0000001604004986 */ /* 0x0001e2000c101506 */
[-C--:B------:R-:W-:Y:S02]  /*115e0*/  LEA R8, P4, R16, R3.reuse, 0x1 ;  /* 0x0000000310087211 */ /* 0x080fe400078808ff */
[----:B------:R-:W-:Y:S01]  /*115f0*/  IMAD R14, R32, 0x8, R12 ;  /* 0x00000008200e7824 */ /* 0x000fe200078e020c */
[----:B------:R-:W-:Y:S02]  /*11600*/  LEA R10, P6, R12, R3, 0x1 ;  /* 0x000000030c0a7211 */ /* 0x000fe400078c08ff */
[----:B------:R-:W-:Y:S02]  /*11610*/  PRMT R26, R26, 0x7632, R26 ;  /* 0x000076321a1a7816 */ /* 0x000fe4000000001a */
[-C--:B------:R-:W-:Y:S01]  /*11620*/  LEA.HI.X.SX32 R9, R16, R31.reuse, 0x1, P4 ;  /* 0x0000001f10097211 */ /* 0x080fe200020f0eff */
[----:B------:R-:W-:Y:S01]  /*11630*/  IMAD R16, R32, 0x8, R14 ;  /* 0x0000000820107824 */ /* 0x000fe200078e020e */
[----:B------:R-:W-:Y:S01]  /*11640*/  LEA.HI.X.SX32 R11, R12, R31, 0x1, P6 ;  /* 0x0000001f0c0b7211 */ /* 0x000fe200030f0eff */
[----:B------:R1:W-:Y:S02]  /*11650*/  @P5 STG.E.U16 [R6.64], R26 ;  /* 0x0000001a06005986 */ /* 0x0003e4000c101506 */
[----:B------:R-:W-:-:S02]  /*11660*/  IMAD R18, R32, 0x8, R16 ;  /* 0x0000000820127824 */ /* 0x000fc400078e0210 */
[----:B------:R-:W-:Y:S02]  /*11670*/  @P3 STG.E.U16 [R8.64], R19 ;  /* 0x0000001308003986 */ /* 0x000fe4000c101506 */
[----:B------:R-:W-:Y:S02]  /*11680*/  IMAD R20, R32, 0x8, R18 ;  /* 0x0000000820147824 */ /* 0x000fe400078e0212 */
[----:B------:R2:W-:Y:S01]  /*11690*/  @P1 STG.E.U16 [R10.64], R15 ;  /* 0x0000000f0a001986 */ /* 0x0005e2000c101506 */
[----:B0-----:R-:W-:Y:S01]  /*116a0*/  LEA R4, P1, R14, R3, 0x1 ;  /* 0x000000030e047211 */ /* 0x001fe200078208ff */
[----:B------:R-:W-:-:S03]  /*116b0*/  IMAD R32, R32, 0x8, R20 ;  /* 0x0000000820207824 */ /* 0x000fc600078e0214 */
[----:B------:R-:W-:Y:S02]  /*116c0*/  LEA.HI.X.SX32 R5, R14, R31, 0x1, P1 ;  /* 0x0000001f0e057211 */ /* 0x000fe400008f0eff */
[-C--:B------:R-:W-:Y:S02]  /*116d0*/  LEA R12, P1, R18, R3.reuse, 0x1 ;  /* 0x00000003120c7211 */ /* 0x080fe400078208ff */
[----:B-1----:R-:W-:Y:S02]  /*116e0*/  LEA R6, P3, R16, R3, 0x1 ;  /* 0x0000000310067211 */ /* 0x002fe400078608ff */
[----:B------:R-:W-:Y:S02]  /*116f0*/  LEA.HI.X.SX32 R13, R18, R31, 0x1, P1 ;  /* 0x0000001f120d7211 */ /* 0x000fe400008f0eff */
[----:B--2---:R-:W-:Y:S02]  /*11700*/  LEA R10, P1, R32, R3, 0x1 ;  /* 0x00000003200a7211 */ /* 0x004fe400078208ff */
[----:B------:R-:W-:-:S02]  /*11710*/  ISETP.LT.AND P5, PT, R29, c[0x0][0x17c], !P0 ;  /* 0x00005f001d007a0c */ /* 0x000fc400047a1270 */
[----:B------:R-:W-:Y:S02]  /*11720*/  ISETP.LT.AND P4, PT, R28, c[0x0][0x17c], !P0 ;  /* 0x00005f001c007a0c */ /* 0x000fe40004781270 */
[----:B------:R-:W-:Y:S02]  /*11730*/  IADD3 R30, R30, 0x1f8, RZ ;  /* 0x000001f81e1e7810 */ /* 0x000fe40007ffe0ff */
[-C--:B------:R-:W-:Y:S02]  /*11740*/  LEA.HI.X.SX32 R7, R16, R31.reuse, 0x1, P3 ;  /* 0x0000001f10077211 */ /* 0x080fe400018f0eff */
[----:B------:R-:W-:Y:S02]  /*11750*/  ISETP.LT.AND P3, PT, R2, c[0x0][0x17c], !P0 ;  /* 0x00005f0002007a0c */ /* 0x000fe40004761270 */
[----:B------:R-:W-:Y:S02]  /*11760*/  LEA.HI.X.SX32 R11, R32, R31, 0x1, P1 ;  /* 0x0000001f200b7211 */ /* 0x000fe400008f0eff */
[----:B------:R-:W-:-:S02]  /*11770*/  ISETP.LT.AND P1, PT, R0, c[0x0][0x17c], !P0 ;  /* 0x00005f0000007a0c */ /* 0x000fc40004721270 */
[----:B------:R-:W-:Y:S02]  /*11780*/  ISETP.LT.AND P0, PT, R30, c[0x0][0x17c], !P0 ;  /* 0x00005f001e007a0c */ /* 0x000fe40004701270 */
[----:B------:R-:W-:Y:S01]  /*11790*/  LEA R8, P6, R20, R3, 0x1 ;  /* 0x0000000314087211 */ /* 0x000fe200078c08ff */
[----:B------:R-:W-:Y:S01]  /*117a0*/  IMAD R22, R30, c[0x0][0x198], RZ ;  /* 0x000066001e167a24 */ /* 0x000fe200078e02ff */
[----:B------:R-:W-:Y:S02]  /*117b0*/  PRMT R19, R19, 0x7632, R19 ;  /* 0x0000763213137816 */ /* 0x000fe40000000013 */
[----:B------:R-:W-:Y:S02]  /*117c0*/  LEA.HI.X.SX32 R9, R20, R31, 0x1, P6 ;  /* 0x0000001f14097211 */ /* 0x000fe400030f0eff */
[----:B------:R-:W-:Y:S01]  /*117d0*/  PRMT R15, R15, 0x7632, R15 ;  /* 0x000076320f0f7816 */ /* 0x000fe2000000000f */
[----:B------:R0:W-:Y:S01]  /*117e0*/  @P5 STG.E.U16 [R4.64], R23 ;  /* 0x0000001704005986 */ /* 0x0001e2000c101506 */
[----:B------:R-:W-:-:S03]  /*117f0*/  PRMT R0, R23, 0x7632, R0 ;  /* 0x0000763217007816 */ /* 0x000fc60000000000 */
[----:B------:R0:W-:Y:S01]  /*11800*/  @P4 STG.E.U16 [R6.64], R27 ;  /* 0x0000001b06004986 */ /* 0x0001e2000c101506 */
[----:B------:R-:W-:-:S03]  /*11810*/  LEA R2, P6, R22, R3, 0x1 ;  /* 0x0000000316027211 */ /* 0x000fc600078c08ff */
[----:B------:R0:W-:Y:S04]  /*11820*/  @P3 STG.E.U16 [R12.64], R19 ;  /* 0x000000130c003986 */ /* 0x0001e8000c101506 */
[----:B------:R0:W-:Y:S01]  /*11830*/  @P2 STG.E.U16 [R8.64], R15 ;  /* 0x0000000f08002986 */ /* 0x0001e2000c101506 */
[----:B------:R-:W-:-:S03]  /*11840*/  LEA.HI.X.SX32 R3, R22, R31, 0x1, P6 ;  /* 0x0000001f16037211 */ /* 0x000fc600030f0eff */
[----:B------:R0:W-:Y:S01]  /*11850*/  @P1 STG.E.U16 [R10.64], R0 ;  /* 0x000000000a001986 */ /* 0x0001e2000c101506 */
[----:B------:R-:W-:Y:S05]  /*11860*/  @!P0 EXIT ;  /* 0x000000000000894d */ /* 0x000fea0003800000 */
[----:B0-----:R-:W-:-:S05]  /*11870*/  PRMT R27, R27, 0x7632, R27 ;  /* 0x000076321b1b7816 */ /* 0x001fca000000001b */
[----:B------:R-:W-:Y:S01]  /*11880*/  STG.E.U16 [R2.64], R27 ;  /* 0x0000001b02007986 */ /* 0x000fe2000c101506 */
[----:B------:R-:W-:Y:S05]  /*11890*/  EXIT ;  /* 0x000000000000794d */ /* 0x000fea0003800000 */
.L_x_4:
[----:B------:R-:W-:-:S00]  /*118a0*/  BRA `(.L_x_4) ;  /* 0xfffffff000007947 */ /* 0x000fc0000383ffff */
[----:B------:R-:W-:-:S00]  /*118b0*/  NOP ;  /* 0x0000000000007918 */ /* 0x000fc00000000000 */
        /* <DEDUP_REMOVED lines=12> */
.L_x_5:


//--------------------- .nv.shared.matmul_kernel  --------------------------
	.section	.nv.shared.matmul_kernel,"aw",@nobits
	.sectionflags	@""
	.align	16
